def gluon_tcgen05(
    a_ptr,
    b_ptr,
    c_ptr,
    M,
    N,
    K,
    stride_am,
    stride_bk,
    stride_cm,
    BLOCK_M: gl.constexpr,
    BLOCK_N: gl.constexpr,
    BLOCK_K: gl.constexpr,
    DTYPE: gl.constexpr,
    A_LAYOUT: gl.constexpr,
    B_LAYOUT: gl.constexpr,
    C_LAYOUT: gl.constexpr,
    B_SHAPE: gl.constexpr,
    TMEM_LAYOUT: gl.constexpr,
    TMEM_REG: gl.constexpr,
    TRANS_B: gl.constexpr,
    NUM_BUFFERS: gl.constexpr,
):
    a_desc = tma.make_tensor_descriptor(
        a_ptr, [M, K], [stride_am, 1], [BLOCK_M, BLOCK_K], A_LAYOUT
    )
    b_desc = tma.make_tensor_descriptor(
        b_ptr,
        [N, K] if TRANS_B else [K, N],
        [stride_bk, 1],
        B_SHAPE,
        B_LAYOUT,
    )
    c_desc = tma.make_tensor_descriptor(
        c_ptr, [M, N], [stride_cm, 1], [BLOCK_M, BLOCK_N], C_LAYOUT
    )

    a_bufs = gl.allocate_shared_memory(
        DTYPE, [NUM_BUFFERS, BLOCK_M, BLOCK_K], A_LAYOUT
    )
    b_bufs = gl.allocate_shared_memory(DTYPE, [NUM_BUFFERS] + B_SHAPE, B_LAYOUT)

    pid_m = gl.program_id(0)
    pid_n = gl.program_id(1)
    off_m = pid_m * BLOCK_M
    off_n = pid_n * BLOCK_N

    tma_bars = gl.allocate_shared_memory(
        gl.int64, [NUM_BUFFERS, 1], mbarrier.MBarrierLayout()
    )
    mma_bars = gl.allocate_shared_memory(
        gl.int64, [NUM_BUFFERS, 1], mbarrier.MBarrierLayout()
    )
    for i in gl.static_range(NUM_BUFFERS):
        mbarrier.init(tma_bars.index(i), count=1)
        mbarrier.init(mma_bars.index(i), count=1)

    acc_tmem = allocate_tensor_memory(gl.float32, [BLOCK_M, BLOCK_N], TMEM_LAYOUT)
    idx = 0
    phase = 0
    use_acc = False
    for k in range(0, K, BLOCK_K):
        a = a_bufs.index(idx)
        b = b_bufs.index(idx)
        tma_bar = tma_bars.index(idx)
        mma_bar = mma_bars.index(idx)
        mbarrier.expect(
            tma_bar, a_desc.block_type.nbytes + b_desc.block_type.nbytes
        )
        tma.async_copy_global_to_shared(a_desc, [off_m, k], tma_bar, a)
        tma.async_copy_global_to_shared(
            b_desc, [off_n, k] if TRANS_B else [k, off_n], tma_bar, b
        )
        mbarrier.wait(tma_bar, phase=phase)

        if TRANS_B:
            b = b.permute((1, 0))
        tcgen05_mma(a, b, acc_tmem, use_acc=use_acc)
        tcgen05_commit(mma_bar)
        mbarrier.wait(mma_bar, phase=phase)
        use_acc = True

        idx += 1
        if idx == NUM_BUFFERS:
            idx = 0
            phase ^= 1

    for i in gl.static_range(NUM_BUFFERS):
        mbarrier.invalidate(tma_bars.index(i))
        mbarrier.invalidate(mma_bars.index(i))

    acc = acc_tmem.load(TMEM_REG)
    c_smem = gl.allocate_shared_memory(DTYPE, [BLOCK_M, BLOCK_N], C_LAYOUT)
    c_smem.store(acc.to(DTYPE))
    fence_async_shared()
    tma.async_copy_shared_to_global(c_desc, [off_m, off_n], c_smem)
    tma.store_wait(pendings=0)

# config = {"BLOCK_K": 32, "BLOCK_M": 128, "BLOCK_N": 64, "arch": "sm_100", "dtype": "fp8e4m3", "num_buffers": 2, "num_warps": 4, "trans_b": 0}
# arch = sm_100


// ===== COMPILED SASS (sm_100a) =====

	.target	sm_100a

	.elftype	@"ET_EXEC"


//--------------------- .note.nv.tkinfo           --------------------------
	.section	.note.nv.tkinfo,"",@"SHT_NOTE"
	.sectionflags	@"SHF_NOTE_NV_TKINFO"
	.tkinfo
        /*0018*/ 	.word	0x00000081
        /*0030*/ 	.string	""
        /*0030*/ 	.string	"ptxas-blackwell"
        /*0030*/ 	.string	"Cuda compilation tools, release 12.9, V12.9.86"
        /*0030*/ 	.string	"Build cuda_12.9.r12.9/compiler.36037853_0"
        /*0030*/ 	.string	"-v  -suppress-debug-info  -lineinfo  -arch sm_100a "



//--------------------- .note.nv.cuver            --------------------------
	.section	.note.nv.cuver,"",@"SHT_NOTE"
	.sectionflags	@"SHF_NOTE_NV_CUVER"
        /*0018*/ 	.short	0x0001
        /*001a*/ 	.short	0x0064
        /*001c*/ 	.short	0x0001
        /*001e*/ 	.short	0x0000
        /*0020*/ 	.short	0x0001
        /*0022*/ 	.short	0x0000


//--------------------- .nv.info                  --------------------------
	.section	.nv.info,"",@"SHT_CUDA_INFO"
	.align	4


	//----- nvinfo : EIATTR_REGCOUNT
	.align		4
        /*0000*/ 	.byte	0x04, 0x2f
        /*0002*/ 	.short	(.L_4 - .L_3)
	.align		4
.L_3:
        /*0004*/ 	.word	index@(gluon_tcgen05)
        /*0008*/ 	.word	0x00000047


	//----- nvinfo : EIATTR_FRAME_SIZE
	.align		4
.L_4:
        /*000c*/ 	.byte	0x04, 0x11
        /*000e*/ 	.short	(.L_6 - .L_5)
	.align		4
.L_5:
        /*0010*/ 	.word	index@($__internal_2_$__cuda_sm10x_tcgen05_guardrail_trap_unallocated_columns_being_dealloced)
        /*0014*/ 	.word	0x00000000


	//----- nvinfo : EIATTR_FRAME_SIZE
	.align		4
.L_6:
        /*0018*/ 	.byte	0x04, 0x11
        /*001a*/ 	.short	(.L_8 - .L_7)
	.align		4
.L_7:
        /*001c*/ 	.word	index@($__internal_1_$__cuda_sm10x_tcgen05_guardrail_trap_phase_invalid_during_alloc)
        /*0020*/ 	.word	0x00000000


	//----- nvinfo : EIATTR_FRAME_SIZE
	.align		4
.L_8:
        /*0024*/ 	.byte	0x04, 0x11
        /*0026*/ 	.short	(.L_10 - .L_9)
	.align		4
.L_9:
        /*0028*/ 	.word	index@($__internal_0_$__cuda_sm10x_tcgen05_guardrail_trap_col_being_dealloced_not_returned_by_alloc)
        /*002c*/ 	.word	0x00000000


	//----- nvinfo : EIATTR_FRAME_SIZE
	.align		4
.L_10:
        /*0030*/ 	.byte	0x04, 0x11
        /*0032*/ 	.short	(.L_12 - .L_11)
	.align		4
.L_11:
        /*0034*/ 	.word	index@(gluon_tcgen05)
        /*0038*/ 	.word	0x00000000


	//----- nvinfo : EIATTR_MIN_STACK_SIZE
	.align		4
.L_12:
        /*003c*/ 	.byte	0x04, 0x12
        /*003e*/ 	.short	(.L_14 - .L_13)
	.align		4
.L_13:
        /*0040*/ 	.word	index@(gluon_tcgen05)
        /*0044*/ 	.word	0x00000000
.L_14:


//--------------------- .nv.info.gluon_tcgen05    --------------------------
	.section	.nv.info.gluon_tcgen05,"",@"SHT_CUDA_INFO"
	.sectionflags	@""
	.align	4


	//----- nvinfo : EIATTR_CUDA_API_VERSION
	.align		4
        /*0000*/ 	.byte	0x04, 0x37
        /*0002*/ 	.short	(.L_16 - .L_15)
.L_15:
        /*0004*/ 	.word	0x00000081


	//----- nvinfo : EIATTR_KPARAM_INFO
	.align		4
.L_16:
        /*0008*/ 	.byte	0x04, 0x17
        /*000a*/ 	.short	(.L_18 - .L_17)
.L_17:
        /*000c*/ 	.word	0x00000000
        /*0010*/ 	.short	0x000a
        /*0012*/ 	.short	0x0048
        /*0014*/ 	.byte	0x00, 0xf4, 0x21, 0x00


	//----- nvinfo : EIATTR_KPARAM_INFO
	.align		4
.L_18:
        /*0018*/ 	.byte	0x04, 0x17
        /*001a*/ 	.short	(.L_20 - .L_19)
.L_19:
        /*001c*/ 	.word	0x00000000
        /*0020*/ 	.short	0x0009
        /*0022*/ 	.short	0x0040
        /*0024*/ 	.byte	0x00, 0xf4, 0x21, 0x00


	//----- nvinfo : EIATTR_KPARAM_INFO
	.align		4
.L_20:
        /*0028*/ 	.byte	0x04, 0x17
        /*002a*/ 	.short	(.L_22 - .L_21)
.L_21:
        /*002c*/ 	.word	0x00000000
        /*0030*/ 	.short	0x0008
        /*0032*/ 	.short	0x0038
        /*0034*/ 	.byte	0x00, 0xf0, 0x21, 0x00


	//----- nvinfo : EIATTR_KPARAM_INFO
	.align		4
.L_22:
        /*0038*/ 	.byte	0x04, 0x17
        /*003a*/ 	.short	(.L_24 - .L_23)
.L_23:
        /*003c*/ 	.word	0x00000000
        /*0040*/ 	.short	0x0007
        /*0042*/ 	.short	0x0030
        /*0044*/ 	.byte	0x00, 0xf0, 0x21, 0x00


	//----- nvinfo : EIATTR_KPARAM_INFO
	.align		4
.L_24:
        /*0048*/ 	.byte	0x04, 0x17
        /*004a*/ 	.short	(.L_26 - .L_25)
.L_25:
        /*004c*/ 	.word	0x00000000
        /*0050*/ 	.short	0x0006
        /*0052*/ 	.short	0x0028
        /*0054*/ 	.byte	0x00, 0xf0, 0x21, 0x00


	//----- nvinfo : EIATTR_KPARAM_INFO
	.align		4
.L_26:
        /*0058*/ 	.byte	0x04, 0x17
        /*005a*/ 	.short	(.L_28 - .L_27)
.L_27:
        /*005c*/ 	.word	0x00000000
        /*0060*/ 	.short	0x0005
        /*0062*/ 	.short	0x0020
        /*0064*/ 	.byte	0x00, 0xf0, 0x11, 0x00


	//----- nvinfo : EIATTR_KPARAM_INFO
	.align		4
.L_28:
        /*0068*/ 	.byte	0x04, 0x17
        /*006a*/ 	.short	(.L_30 - .L_29)
.L_29:
        /*006c*/ 	.word	0x00000000
        /*0070*/ 	.short	0x0004
        /*0072*/ 	.short	0x001c
        /*0074*/ 	.byte	0x00, 0xf0, 0x11, 0x00


	//----- nvinfo : EIATTR_KPARAM_INFO
	.align		4
.L_30:
        /*0078*/ 	.byte	0x04, 0x17
        /*007a*/ 	.short	(.L_32 - .L_31)
.L_31:
        /*007c*/ 	.word	0x00000000
        /*0080*/ 	.short	0x0003
        /*0082*/ 	.short	0x0018
        /*0084*/ 	.byte	0x00, 0xf0, 0x11, 0x00


	//----- nvinfo : EIATTR_KPARAM_INFO
	.align		4
.L_32:
        /*0088*/ 	.byte	0x04, 0x17
        /*008a*/ 	.short	(.L_34 - .L_33)
.L_33:
        /*008c*/ 	.word	0x00000000
        /*0090*/ 	.short	0x0002
        /*0092*/ 	.short	0x0010
        /*0094*/ 	.byte	0x00, 0xf4, 0x21, 0x00


	//----- nvinfo : EIATTR_KPARAM_INFO
	.align		4
.L_34:
        /*0098*/ 	.byte	0x04, 0x17
        /*009a*/ 	.short	(.L_36 - .L_35)
.L_35:
        /*009c*/ 	.word	0x00000000
        /*00a0*/ 	.short	0x0001
        /*00a2*/ 	.short	0x0008
        /*00a4*/ 	.byte	0x00, 0xf4, 0x21, 0x00


	//----- nvinfo : EIATTR_KPARAM_INFO
	.align		4
.L_36:
        /*00a8*/ 	.byte	0x04, 0x17
        /*00aa*/ 	.short	(.L_38 - .L_37)
.L_37:
        /*00ac*/ 	.word	0x00000000
        /*00b0*/ 	.short	0x0000
        /*00b2*/ 	.short	0x0000
        /*00b4*/ 	.byte	0x00, 0xf4, 0x21, 0x00


	//----- nvinfo : EIATTR_AT_ENTRY_FRAGMENTS
	.align		4
.L_38:
        /*00b8*/ 	.byte	0x04, 0x4f
        /*00ba*/ 	.short	(.L_40 - .L_39)


	//   ....[0]....
.L_39:
        /*00bc*/ 	.word	0x00000004


	//----- nvinfo : EIATTR_RESERVED_SMEM_USED
	.align		4
.L_40:
        /*00c0*/ 	.byte	0x01, 0x41
	.zero		2


	//----- nvinfo : EIATTR_SPARSE_MMA_MASK
	.align		4
        /*00c4*/ 	.byte	0x03, 0x50
        /*00c6*/ 	.short	0x0000


	//----- nvinfo : EIATTR_TCGEN05_1CTA_USED
	.align		4
        /*00c8*/ 	.byte	0x01, 0x51
	.zero		2


	//----- nvinfo : EIATTR_MAXREG_COUNT
	.align		4
        /*00cc*/ 	.byte	0x03, 0x1b
        /*00ce*/ 	.short	0x00ff


	//----- nvinfo : EIATTR_NUM_BARRIERS
	.align		4
        /*00d0*/ 	.byte	0x02, 0x4c
        /*00d2*/ 	.byte	0x01
	.zero		1


	//----- nvinfo : EIATTR_INT_WARP_WIDE_INSTR_OFFSETS
	.align		4
        /*00d4*/ 	.byte	0x04, 0x31
        /*00d6*/ 	.short	(.L_42 - .L_41)


	//   ....[0]....
.L_41:
        /*00d8*/ 	.word	0x00001640


	//   ....[1]....
        /*00dc*/ 	.word	0x00001660


	//   ....[2]....
        /*00e0*/ 	.word	0x000016f0


	//   ....[3]....
        /*00e4*/ 	.word	0x000018a0


	//   ....[4]....
        /*00e8*/ 	.word	0x000018b0


	//   ....[5]....
        /*00ec*/ 	.word	0x000018c0


	//   ....[6]....
        /*00f0*/ 	.word	0x000018d0


	//   ....[7]....
        /*00f4*/ 	.word	0x00001ac0


	//   ....[8]....
        /*00f8*/ 	.word	0x00001ad0


	//   ....[9]....
        /*00fc*/ 	.word	0x00001c50


	//   ....[10]....
        /*0100*/ 	.word	0x00001ca0


	//   ....[11]....
        /*0104*/ 	.word	0x00001cb0


	//   ....[12]....
        /*0108*/ 	.word	0x00001ce0


	//   ....[13]....
        /*010c*/ 	.word	0x00001e60


	//   ....[14]....
        /*0110*/ 	.word	0x00001e70


	//   ....[15]....
        /*0114*/ 	.word	0x00002100


	//   ....[16]....
        /*0118*/ 	.word	0x00002110


	//   ....[17]....
        /*011c*/ 	.word	0x00002580


	//   ....[18]....
        /*0120*/ 	.word	0x000025d0


	//----- nvinfo : EIATTR_COOP_GROUP_MASK_REGIDS
	.align		4
.L_42:
        /*0124*/ 	.byte	0x04, 0x29
        /*0126*/ 	.short	(.L_44 - .L_43)


	//   ....[0]....
.L_43:
        /*0128*/ 	.word	0xffffffff


	//   ....[1]....
        /*012c*/ 	.word	0xffffffff


	//   ....[2]....
        /*0130*/ 	.word	0xffffffff


	//   ....[3]....
        /*0134*/ 	.word	0xffffffff


	//   ....[4]....
        /*0138*/ 	.word	0xffffffff


	//   ....[5]....
        /*013c*/ 	.word	0xffffffff


	//   ....[6]....
        /*0140*/ 	.word	0xffffffff


	//   ....[7]....
        /*0144*/ 	.word	0xffffffff


	//   ....[8]....
        /*0148*/ 	.word	0xffffffff


	//   ....[9]....
        /*014c*/ 	.word	0xffffffff


	//----- nvinfo : EIATTR_COOP_GROUP_INSTR_OFFSETS
	.align		4
.L_44:
        /*0150*/ 	.byte	0x04, 0x28
        /*0152*/ 	.short	(.L_46 - .L_45)


	//   ....[0]....
.L_45:
        /*0154*/ 	.word	0x00000050


	//   ....[1]....
        /*0158*/ 	.word	0x00000310


	//   ....[2]....
        /*015c*/ 	.word	0x000004f0


	//   ....[3]....
        /*0160*/ 	.word	0x000009a0


	//   ....[4]....
        /*0164*/ 	.word	0x00000ae0


	//   ....[5]....
        /*0168*/ 	.word	0x00000f50


	//   ....[6]....
        /*016c*/ 	.word	0x00001090


	//   ....[7]....
        /*0170*/ 	.word	0x000014e0


	//   ....[8]....
        /*0174*/ 	.word	0x00002410


	//   ....[9]....
        /*0178*/ 	.word	0x00002680


	//----- nvinfo : EIATTR_VRC_CTA_INIT_COUNT
	.align		4
.L_46:
        /*017c*/ 	.byte	0x02, 0x4a
        /*017e*/ 	.byte	0x80
	.zero		1


	//----- nvinfo : EIATTR_MBARRIER_INSTR_OFFSETS
	.align		4
        /*0180*/ 	.byte	0x04, 0x39
        /*0182*/ 	.short	(.L_48 - .L_47)


	//   ....[0]....
.L_47:
        /*0184*/ 	.word	0x00001710
        /*0188*/ 	.word	0x000000ff
        /*018c*/ 	.word	0x00003000
        /*0190*/ 	.short	0x0100
        /*0192*/ 	.byte	0x08
	.zero		1


	//   ....[1]....
        /*0194*/ 	.word	0x00001720
        /*0198*/ 	.word	0x000000ff
        /*019c*/ 	.word	0x00003010
        /*01a0*/ 	.short	0x0100
        /*01a2*/ 	.byte	0x08
	.zero		1


	//   ....[2]....
        /*01a4*/ 	.word	0x000017d0
        /*01a8*/ 	.word	0x000000ff
        /*01ac*/ 	.word	0x00003008
        /*01b0*/ 	.short	0x0100
        /*01b2*/ 	.byte	0x08
	.zero		1


	//   ....[3]....
        /*01b4*/ 	.word	0x000017e0
        /*01b8*/ 	.word	0x000000ff
        /*01bc*/ 	.word	0x00003018
        /*01c0*/ 	.short	0x0100
        /*01c2*/ 	.byte	0x08
	.zero		1


	//   ....[4]....
        /*01c4*/ 	.word	0x000019b0
        /*01c8*/ 	.word	0x000000ff
        /*01cc*/ 	.word	0x00003000
        /*01d0*/ 	.short	0x010a
        /*01d2*/ 	.byte	0x08
	.zero		1


	//   ....[5]....
        /*01d4*/ 	.word	0x00001b20
        /*01d8*/ 	.word	0x000000ff
        /*01dc*/ 	.word	0x00003010
        /*01e0*/ 	.short	0x010a
        /*01e2*/ 	.byte	0x08
	.zero		1


	//   ....[6]....
        /*01e4*/ 	.word	0x00001d50
        /*01e8*/ 	.word	0x000000ff
        /*01ec*/ 	.word	0x00003000
        /*01f0*/ 	.short	0x010a
        /*01f2*/ 	.byte	0x09
	.zero		1


	//   ....[7]....
        /*01f4*/ 	.word	0x00001eb0
        /*01f8*/ 	.word	0x000000ff
        /*01fc*/ 	.word	0x00003010
        /*0200*/ 	.short	0x010a
        /*0202*/ 	.byte	0x09
	.zero		1


	//   ....[8]....
        /*0204*/ 	.word	0x00001f80
        /*0208*/ 	.word	0x000000ff
        /*020c*/ 	.word	0x00003000
        /*0210*/ 	.short	0x0108
        /*0212*/ 	.byte	0x08
	.zero		1


	//   ....[9]....
        /*0214*/ 	.word	0x00001f90
        /*0218*/ 	.word	0x000000ff
        /*021c*/ 	.word	0x00003010
        /*0220*/ 	.short	0x0108
        /*0222*/ 	.byte	0x08
	.zero		1


	//   ....[10]....
        /*0224*/ 	.word	0x00001fe0
        /*0228*/ 	.word	0x000000ff
        /*022c*/ 	.word	0x00003008
        /*0230*/ 	.short	0x0108
        /*0232*/ 	.byte	0x08
	.zero		1


	//   ....[11]....
        /*0234*/ 	.word	0x00001ff0
        /*0238*/ 	.word	0x000000ff
        /*023c*/ 	.word	0x00003018
        /*0240*/ 	.short	0x0108
        /*0242*/ 	.byte	0x08
	.zero		1


	//   ....[12]....
        /*0244*/ 	.word	0x000026a0
        /*0248*/ 	.word	0x000000ff
        /*024c*/ 	.word	0x00003000
        /*0250*/ 	.short	0x010a
        /*0252*/ 	.byte	0x08
	.zero		1


	//   ....[13]....
        /*0254*/ 	.word	0x000026d0
        /*0258*/ 	.word	0x000000ff
        /*025c*/ 	.word	0x00003010
        /*0260*/ 	.short	0x010a
        /*0262*/ 	.byte	0x08
	.zero		1


	//   ....[14]....
        /*0264*/ 	.word	0x00002700
        /*0268*/ 	.word	0x000000ff
        /*026c*/ 	.word	0x00003000
        /*0270*/ 	.short	0x010a
        /*0272*/ 	.byte	0x09
	.zero		1


	//   ....[15]....
        /*0274*/ 	.word	0x00002730
        /*0278*/ 	.word	0x000000ff
        /*027c*/ 	.word	0x00003010
        /*0280*/ 	.short	0x010a
        /*0282*/ 	.byte	0x09
	.zero		1


	//----- nvinfo : EIATTR_NUM_MBARRIERS
	.align		4
.L_48:
        /*0284*/ 	.byte	0x03, 0x38
        /*0286*/ 	.short	0x0004


	//----- nvinfo : EIATTR_EXIT_INSTR_OFFSETS
	.align		4
        /*0288*/ 	.byte	0x04, 0x1c
        /*028a*/ 	.short	(.L_50 - .L_49)


	//   ....[0]....
.L_49:
        /*028c*/ 	.word	0x00002690


	//----- nvinfo : EIATTR_REQNTID
	.align		4
.L_50:
        /*0290*/ 	.byte	0x04, 0x10
        /*0292*/ 	.short	(.L_52 - .L_51)
.L_51:
        /*0294*/ 	.word	0x00000080
        /*0298*/ 	.word	0x00000001
        /*029c*/ 	.word	0x00000001


	//----- nvinfo : EIATTR_CRS_STACK_SIZE
	.align		4
.L_52:
        /*02a0*/ 	.byte	0x04, 0x1e
        /*02a2*/ 	.short	(.L_54 - .L_53)
.L_53:
        /*02a4*/ 	.word	0x00000000


	//----- nvinfo : EIATTR_CBANK_PARAM_SIZE
	.align		4
.L_54:
        /*02a8*/ 	.byte	0x03, 0x19
        /*02aa*/ 	.short	0x0050


	//----- nvinfo : EIATTR_PARAM_CBANK
	.align		4
        /*02ac*/ 	.byte	0x04, 0x0a
        /*02ae*/ 	.short	(.L_56 - .L_55)
	.align		4
.L_55:
        /*02b0*/ 	.word	index@(.nv.constant0.gluon_tcgen05)
        /*02b4*/ 	.short	0x0380
        /*02b6*/ 	.short	0x0050


	//----- nvinfo : EIATTR_SW_WAR
	.align		4
.L_56:
        /*02b8*/ 	.byte	0x04, 0x36
        /*02ba*/ 	.short	(.L_58 - .L_57)
.L_57:
        /*02bc*/ 	.word	0x00000008
.L_58:


//--------------------- .nv.compat                --------------------------
	.section	.nv.compat,"",@"SHT_CUDA_COMPAT_INFO"
	.align	4
        /*0000*/ 	.byte	0x02, 0x02, 0x02, 0x00, 0x02, 0x05, 0x05, 0x00, 0x02, 0x03, 0x03, 0x00, 0x02, 0x06, 0x01, 0x00


//--------------------- .nv.callgraph             --------------------------
	.section	.nv.callgraph,"",@"SHT_CUDA_CALLGRAPH"
	.align	4
	.sectionentsize	8
	.align		4
        /*0000*/ 	.word	0x00000000
	.align		4
        /*0004*/ 	.word	0xffffffff
	.align		4
        /*0008*/ 	.word	0x00000000
	.align		4
        /*000c*/ 	.word	0xfffffffe
	.align		4
        /*0010*/ 	.word	0x00000000
	.align		4
        /*0014*/ 	.word	0xfffffffd
	.align		4
        /*0018*/ 	.word	0x00000000
	.align		4
        /*001c*/ 	.word	0xfffffffc


//--------------------- .text.gluon_tcgen05       --------------------------
	.section	.text.gluon_tcgen05,"ax",@progbits
	.align	128
        .global         gluon_tcgen05
        .type           gluon_tcgen05,@function
        .size           gluon_tcgen05,(.L_x_77 - gluon_tcgen05)
        .other          gluon_tcgen05,@"STO_CUDA_ENTRY STV_DEFAULT"
gluon_tcgen05:
.text.gluon_tcgen05:
[----:B------:R-:W1:Y:S01]  /*0000*/  LDC R1, c[0x0][0x37c] ;  /* 0x0000df00ff017b82 */ /* 0x000e620000000800 */
[----:B------:R-:W2:Y:S02]  /*0010*/  S2R R0, SR_TID.X ;  /* 0x0000000000007919 */ /* 0x000ea40000002100 */
[----:B--2---:R-:W-:-:S13]  /*0020*/  ISETP.GE.U32.AND P2, PT, R0, 0x20, PT ;  /* 0x000000200000780c */ /* 0x004fda0003f46070 */
[----:B------:R-:W-:Y:S05]  /*0030*/  @P2 BRA `(.L_x_0) ;  /* 0x0000000000b82947 */ /* 0x000fea0003800000 */
[----:B------:R-:W2:Y:S01]  /*0040*/  S2UR UR6, SR_CgaCtaId ;  /* 0x00000000000679c3 */ /* 0x000ea20000008800 */
[----:B------:R-:W-:Y:S01]  /*0050*/  NOP ;  /* 0x0000000000007918 */ /* 0x000fe20000000000 */
[----:B------:R-:W-:Y:S02]  /*0060*/  UMOV UR4, 0x40 ;  /* 0x0000004000047882 */ /* 0x000fe40000000000 */
[----:B--2---:R-:W-:-:S09]  /*0070*/  ULEA UR4, UR6, UR4, 0x18 ;  /* 0x0000000406047291 */ /* 0x004fd2000f8ec0ff */
[----:B------:R-:W2:Y:S01]  /*0080*/  LDS.U8 R2, [UR4] ;  /* 0x00000004ff027984 */ /* 0x000ea20008000000 */
[----:B------:R-:W-:Y:S02]  /*0090*/  UMOV UR4, 0x400 ;  /* 0x0000040000047882 */ /* 0x000fe40000000000 */
[----:B------:R-:W-:Y:S01]  /*00a0*/  ULEA UR4, UR6, UR4, 0x18 ;  /* 0x0000000406047291 */ /* 0x000fe2000f8ec0ff */
[----:B--2---:R-:W-:-:S13]  /*00b0*/  ISETP.NE.AND P0, PT, R2, RZ, PT ;  /* 0x000000ff0200720c */ /* 0x004fda0003f05270 */
[----:B------:R-:W-:Y:S05]  /*00c0*/  @P0 BRA `(.L_x_1) ;  /* 0x00000000007c0947 */ /* 0x000fea0003800000 */
[----:B------:R-:W-:-:S13]  /*00d0*/  ELECT P0, URZ, PT ;  /* 0x0000000000ff782f */ /* 0x000fda0003800000 */
[----:B------:R-:W-:Y:S05]  /*00e0*/  @!P0 BRA `(.L_x_2) ;  /* 0x0000000000848947 */ /* 0x000fea0003800000 */
[----:B------:R-:W-:Y:S01]  /*00f0*/  UMOV UR5, 0x2 ;  /* 0x0000000200057882 */ /* 0x000fe20000000000 */
[----:B------:R-:W-:Y:S02]  /*0100*/  IMAD.MOV.U32 R5, RZ, RZ, 0x1 ;  /* 0x00000001ff057424 */ /* 0x000fe400078e00ff */
[----:B------:R-:W-:Y:S02]  /*0110*/  IMAD.MOV.U32 R3, RZ, RZ, 0x3 ;  /* 0x00000003ff037424 */ /* 0x000fe400078e00ff */
[----:B------:R-:W-:Y:S04]  /*0120*/  DEPBAR.LE SB2, 0x36 ;  /* 0x0000ad800000791a */ /* 0x000fe80000000000 */
[----:B------:R-:W2:Y:S02]  /*0130*/  UTCATOMSWS.FIND_AND_SET.ALIGN UP0, UR5, UR5 ;  /* 0x00000005000575e3 */ /* 0x000ea40008000800 */
[----:B--2---:R-:W-:-:S04]  /*0140*/  PLOP3.LUT P0, PT, PT, PT, UP0, 0x80, 0x8 ;  /* 0x000000000008781c */ /* 0x004fc80003f0f008 */
[----:B------:R-:W-:-:S04]  /*0150*/  SEL R2, RZ, 0xffffffff, !P0 ;  /* 0xffffffffff027807 */ /* 0x000fc80004000000 */
[----:B------:R-:W-:Y:S01]  /*0160*/  ISETP.NE.AND P0, PT, R2, RZ, PT ;  /* 0x000000ff0200720c */ /* 0x000fe20003f05270 */
[----:B------:R-:W-:-:S12]  /*0170*/  IMAD.U32 R2, RZ, RZ, UR5 ;  /* 0x00000005ff027e24 */ /* 0x000fd8000f8e00ff */
[----:B------:R-:W-:Y:S05]  /*0180*/  @P0 BRA `(.L_x_3) ;  /* 0x0000000000240947 */ /* 0x000fea0003800000 */
.L_x_4:
[----:B------:R-:W-:Y:S05]  /*0190*/  NANOSLEEP 0x64 ;  /* 0x000000640000795d */ /* 0x000fea0003800000 */
[----:B------:R-:W-:-:S05]  /*01a0*/  UMOV UR5, 0x2 ;  /* 0x0000000200057882 */ /* 0x000fca0000000000 */
[----:B------:R-:W-:Y:S04]  /*01b0*/  DEPBAR.LE SB2, 0x36 ;  /* 0x0000ad800000791a */ /* 0x000fe80000000000 */
[----:B------:R-:W2:Y:S02]  /*01c0*/  UTCATOMSWS.FIND_AND_SET.ALIGN UP0, UR5, UR5 ;  /* 0x00000005000575e3 */ /* 0x000ea40008000800 */
[----:B--2---:R-:W-:-:S04]  /*01d0*/  PLOP3.LUT P0, PT, PT, PT, UP0, 0x80, 0x8 ;  /* 0x000000000008781c */ /* 0x004fc80003f0f008 */
[----:B------:R-:W-:-:S04]  /*01e0*/  SEL R2, RZ, 0xffffffff, !P0 ;  /* 0xffffffffff027807 */ /* 0x000fc80004000000 */
[----:B------:R-:W-:Y:S01]  /*01f0*/  ISETP.NE.AND P0, PT, R2, RZ, PT ;  /* 0x000000ff0200720c */ /* 0x000fe20003f05270 */
[----:B------:R-:W-:-:S12]  /*0200*/  IMAD.U32 R2, RZ, RZ, UR5 ;  /* 0x00000005ff027e24 */ /* 0x000fd8000f8e00ff */
[----:B------:R-:W-:Y:S05]  /*0210*/  @!P0 BRA `(.L_x_4) ;  /* 0xfffffffc00dc8947 */ /* 0x000fea000383ffff */
.L_x_3:
[C---:B------:R-:W-:Y:S01]  /*0220*/  VIADD R4, R2.reuse, 0x10 ;  /* 0x0000001002047836 */ /* 0x040fe20000000000 */
[----:B------:R-:W-:Y:S01]  /*0230*/  UMOV UR5, 0x50 ;  /* 0x0000005000057882 */ /* 0x000fe20000000000 */
[----:B------:R-:W-:Y:S01]  /*0240*/  SHF.L.U32 R3, R3, R2, RZ ;  /* 0x0000000203037219 */ /* 0x000fe200000006ff */
[----:B------:R-:W-:Y:S01]  /*0250*/  ULEA UR5, UR6, UR5, 0x18 ;  /* 0x0000000506057291 */ /* 0x000fe2000f8ec0ff */
[----:B------:R-:W-:Y:S01]  /*0260*/  IMAD.SHL.U32 R2, R2, 0x20, RZ ;  /* 0x0000002002027824 */ /* 0x000fe200078e00ff */
[----:B------:R-:W-:-:S04]  /*0270*/  SHF.L.U32 R4, R5, R4, RZ ;  /* 0x0000000405047219 */ /* 0x000fc800000006ff */
[----:B------:R-:W-:-:S05]  /*0280*/  LOP3.LUT R3, R4, R3, RZ, 0xfc, !PT ;  /* 0x0000000304037212 */ /* 0x000fca00078efcff */
[----:B------:R2:W-:Y:S04]  /*0290*/  ATOMS.OR RZ, [UR5], R3 ;  /* 0x00000003ffff798c */ /* 0x0005e8000b000005 */
[----:B------:R2:W-:Y:S01]  /*02a0*/  STS [UR4], R2 ;  /* 0x00000002ff007988 */ /* 0x0005e20008000804 */
[----:B------:R-:W-:Y:S05]  /*02b0*/  BRA `(.L_x_2) ;  /* 0x0000000000107947 */ /* 0x000fea0003800000 */
.L_x_1:
[----:B------:R-:W-:Y:S01]  /*02c0*/  IMAD.MOV.U32 R3, RZ, RZ, -0x1 ;  /* 0xffffffffff037424 */ /* 0x000fe200078e00ff */
[----:B------:R-:W-:-:S04]  /*02d0*/  MOV R2, 0x300 ;  /* 0x0000030000027802 */ /* 0x000fc80000000f00 */
[----:B------:R2:W-:Y:S03]  /*02e0*/  STS [UR4], R3 ;  /* 0x00000003ff007988 */ /* 0x0005e60008000804 */
[----:B-12---:R-:W-:Y:S05]  /*02f0*/  CALL.REL.NOINC `($__internal_1_$__cuda_sm10x_tcgen05_guardrail_trap_phase_invalid_during_alloc) ;  /* 0x0000002400247944 */ /* 0x006fea0003c00000 */
.L_x_2:
[----:B------:R-:W-:Y:S05]  /*0300*/  WARPSYNC.ALL ;  /* 0x0000000000007948 */ /* 0x000fea0003800000 */
[----:B------:R-:W-:Y:S01]  /*0310*/  NOP ;  /* 0x0000000000007918 */ /* 0x000fe20000000000 */
.L_x_0:
[----:B------:R-:W3:Y:S08]  /*0320*/  S2UR UR4, SR_CgaCtaId ;  /* 0x00000000000479c3 */ /* 0x000ef00000008800 */
[----:B------:R-:W-:Y:S01]  /*0330*/  BAR.SYNC.DEFER_BLOCKING 0x0 ;  /* 0x0000000000007b1d */ /* 0x000fe20000010000 */
[----:B------:R-:W-:-:S05]  /*0340*/  LOP3.LUT R68, R0, 0x7f, RZ, 0xc0, !PT ;  /* 0x0000007f00447812 */ /* 0x000fca00078ec0ff */
[----:B------:R-:W-:Y:S02]  /*0350*/  UMOV UR8, 0x400 ;  /* 0x0000040000087882 */ /* 0x000fe40000000000 */
[----:B------:R-:W4:Y:S08]  /*0360*/  LDC R10, c[0x0][0x3a0] ;  /* 0x0000e800ff0a7b82 */ /* 0x000f300000000800 */
[----:B------:R-:W5:Y:S01]  /*0370*/  S2UR UR9, SR_CTAID.Y ;  /* 0x00000000000979c3 */ /* 0x000f620000002600 */
[----:B---3--:R-:W-:-:S09]  /*0380*/  ULEA UR8, UR4, UR8, 0x18 ;  /* 0x0000000804087291 */ /* 0x008fd2000f8ec0ff */
[----:B--2---:R-:W2:Y:S01]  /*0390*/  LDS R3, [UR8] ;  /* 0x00000008ff037984 */ /* 0x004ea20008000800 */
[----:B------:R-:W-:Y:S06]  /*03a0*/  BAR.SYNC.DEFER_BLOCKING 0x0 ;  /* 0x0000000000007b1d */ /* 0x000fec0000010000 */
[----:B------:R-:W-:Y:S05]  /*03b0*/  @P2 BRA `(.L_x_5) ;  /* 0x0000000000182947 */ /* 0x000fea0003800000 */
[----:B------:R-:W-:Y:S01]  /*03c0*/  ELECT P0, URZ, PT ;  /* 0x0000000000ff782f */ /* 0x000fe20003800000 */
[----:B------:R-:W-:Y:S01]  /*03d0*/  IMAD.MOV.U32 R2, RZ, RZ, 0x1 ;  /* 0x00000001ff027424 */ /* 0x000fe200078e00ff */
[----:B------:R-:W-:Y:S01]  /*03e0*/  UMOV UR5, 0x40 ;  /* 0x0000004000057882 */ /* 0x000fe20000000000 */
[----:B------:R-:W-:Y:S01]  /*03f0*/  UVIRTCOUNT.DEALLOC.SMPOOL 0x80 ;  /* 0x000000800000784c */ /* 0x000fe20000000000 */
[----:B------:R-:W-:-:S09]  /*0400*/  ULEA UR5, UR4, UR5, 0x18 ;  /* 0x0000000504057291 */ /* 0x000fd2000f8ec0ff */
[----:B------:R3:W-:Y:S03]  /*0410*/  @P0 STS.U8 [UR5], R2 ;  /* 0x00000002ff000988 */ /* 0x0007e60008000005 */
.L_x_5:
[----:B------:R-:W3:Y:S01]  /*0420*/  S2UR UR4, SR_CTAID.Z ;  /* 0x00000000000479c3 */ /* 0x000ee20000002700 */
[----:B------:R-:W5:Y:S01]  /*0430*/  LDCU UR5, c[0x0][0x370] ;  /* 0x00006e00ff0577ac */ /* 0x000f620008000800 */
[----:B------:R-:W-:Y:S01]  /*0440*/  ISETP.GE.U32.AND P0, PT, R68, 0x20, PT ;  /* 0x000000204400780c */ /* 0x000fe20003f06070 */
[----:B----4-:R-:W-:Y:S01]  /*0450*/  VIADD R5, R10, 0xffffffff ;  /* 0xffffffff0a057836 */ /* 0x010fe20000000000 */
[C---:B------:R-:W-:Y:S01]  /*0460*/  ISETP.NE.U32.AND P3, PT, R68.reuse, RZ, PT ;  /* 0x000000ff4400720c */ /* 0x040fe20003f65070 */
[----:B------:R-:W3:Y:S01]  /*0470*/  LDCU UR6, c[0x0][0x374] ;  /* 0x00006e80ff0677ac */ /* 0x000ee20008000800 */
[----:B------:R-:W-:Y:S01]  /*0480*/  LEA R4, R68, UR8, 0x2 ;  /* 0x0000000844047c11 */ /* 0x000fe2000f8e10ff */
[----:B------:R-:W-:Y:S01]  /*0490*/  BSSY.RECONVERGENT B0, `(.L_x_6) ;  /* 0x0000015000007945 */ /* 0x000fe20003800200 */
[----:B------:R-:W5:Y:S01]  /*04a0*/  S2UR UR7, SR_CTAID.X ;  /* 0x00000000000779c3 */ /* 0x000f620000002500 */
[----:B------:R-:W4:Y:S01]  /*04b0*/  LDCU.64 UR20, c[0x0][0x3c0] ;  /* 0x00007800ff1477ac */ /* 0x000f220008000a00 */
[----:B--2---:R-:W-:-:S05]  /*04c0*/  R2UR UR23, R3 ;  /* 0x00000000031772ca */ /* 0x004fca00000e0000 */
[----:B------:R2:W-:Y:S01]  /*04d0*/  @!P0 STS [R4], RZ ;  /* 0x000000ff04008388 */ /* 0x0005e20000000800 */
[----:B------:R-:W1:Y:S01]  /*04e0*/  LDC R6, c[0x0][0x398] ;  /* 0x0000e600ff067b82 */ /* 0x000e620000000800 */
[----:B------:R-:W-:Y:S02]  /*04f0*/  NOP ;  /* 0x0000000000007918 */ /* 0x000fe40000000000 */
[----:B------:R2:W-:Y:S01]  /*0500*/  @!P3 STS [UR8+0x20], R5 ;  /* 0x00002005ff00b988 */ /* 0x0005e20008000808 */
[----:B---3-5:R-:W-:-:S04]  /*0510*/  UIMAD UR4, UR4, UR6, UR9 ;  /* 0x00000006040472a4 */ /* 0x028fc8000f8e0209 */
[----:B------:R-:W-:-:S04]  /*0520*/  UIMAD UR4, UR4, UR5, UR7 ;  /* 0x00000005040472a4 */ /* 0x000fc8000f8e0207 */
[----:B------:R-:W-:-:S04]  /*0530*/  UIMAD UR4, UR4, 0x180, URZ ;  /* 0x00000180040478a4 */ /* 0x000fc8000f8e02ff */
[----:B----4-:R-:W-:Y:S01]  /*0540*/  UIADD3 UR24, UP0, UPT, UR4, UR20, URZ ;  /* 0x0000001404187290 */ /* 0x010fe2000ff1e0ff */
[----:B-1----:R-:W-:-:S03]  /*0550*/  VIADD R6, R6, 0xffffffff ;  /* 0xffffffff06067836 */ /* 0x002fc60000000000 */
[----:B------:R-:W-:Y:S01]  /*0560*/  ULEA.HI.X.SX32 UR25, UR4, UR21, 0x1, UP0 ;  /* 0x0000001504197291 */ /* 0x000fe200080f0eff */
[----:B--2---:R-:W-:Y:S11]  /*0570*/  @P3 BRA `(.L_x_7) ;  /* 0x0000000000183947 */ /* 0x004ff60003800000 */
[----:B------:R-:W1:Y:S01]  /*0580*/  LDS R2, [UR8+0x8] ;  /* 0x00000808ff027984 */ /* 0x000e620008000800 */
[----:B------:R-:W2:Y:S01]  /*0590*/  LDC.64 R8, c[0x0][0x380] ;  /* 0x0000e000ff087b82 */ /* 0x000ea20000000a00 */
[----:B------:R-:W-:Y:S02]  /*05a0*/  IMAD.MOV.U32 R3, RZ, RZ, 0x70 ;  /* 0x00000070ff037424 */ /* 0x000fe400078e00ff */
[----:B--2---:R2:W-:Y:S03]  /*05b0*/  STS.64 [UR8], R8 ;  /* 0x00000008ff007988 */ /* 0x0045e60008000a08 */
[----:B-1----:R-:W-:-:S05]  /*05c0*/  LOP3.LUT R2, R2, 0x10, R3, 0xd8, !PT ;  /* 0x0000001002027812 */ /* 0x002fca00078ed803 */
[----:B------:R2:W-:Y:S02]  /*05d0*/  STS [UR8+0x8], R2 ;  /* 0x00000802ff007988 */ /* 0x0005e40008000808 */
.L_x_7:
[----:B------:R-:W-:Y:S05]  /*05e0*/  BSYNC.RECONVERGENT B0 ;  /* 0x0000000000007941 */ /* 0x000fea0003800200 */
.L_x_6:
[----:B------:R-:W-:Y:S04]  /*05f0*/  BSSY.RECONVERGENT B0, `(.L_x_8) ;  /* 0x000000a000007945 */ /* 0x000fe80003800200 */
[----:B------:R-:W-:Y:S05]  /*0600*/  @P3 BRA `(.L_x_9) ;  /* 0x0000000000203947 */ /* 0x000fea0003800000 */
[----:B--2---:R-:W1:Y:S01]  /*0610*/  LDS R2, [UR8+0x34] ;  /* 0x00003408ff027984 */ /* 0x004e620008000800 */
[----:B------:R-:W-:Y:S02]  /*0620*/  IMAD.MOV.U32 R3, RZ, RZ, 0x1f000000 ;  /* 0x1f000000ff037424 */ /* 0x000fe400078e00ff */
[----:B------:R-:W-:Y:S01]  /*0630*/  @!P3 IMAD.MOV.U32 R7, RZ, RZ, 0x7f ;  /* 0x0000007fff07b424 */ /* 0x000fe200078e00ff */
[----:B------:R-:W2:Y:S02]  /*0640*/  @!P3 LDS R8, [UR8+0x38] ;  /* 0x00003808ff08b984 */ /* 0x000ea40008000800 */
[----:B-1----:R-:W-:Y:S02]  /*0650*/  LOP3.LUT R2, R2, 0xff000000, R3, 0xb8, !PT ;  /* 0xff00000002027812 */ /* 0x002fe400078eb803 */
[----:B--2---:R-:W-:-:S03]  /*0660*/  @!P3 LOP3.LUT R3, R8, 0xff, R7, 0xb8, !PT ;  /* 0x000000ff0803b812 */ /* 0x004fc600078eb807 */
[----:B------:R1:W-:Y:S04]  /*0670*/  STS [UR8+0x34], R2 ;  /* 0x00003402ff007988 */ /* 0x0003e80008000808 */
[----:B------:R1:W-:Y:S02]  /*0680*/  @!P3 STS [UR8+0x38], R3 ;  /* 0x00003803ff00b988 */ /* 0x0003e40008000808 */
.L_x_9:
[----:B------:R-:W-:Y:S05]  /*0690*/  BSYNC.RECONVERGENT B0 ;  /* 0x0000000000007941 */ /* 0x000fea0003800200 */
.L_x_8:
[----:B------:R-:W-:Y:S04]  /*06a0*/  BSSY.RECONVERGENT B0, `(.L_x_10) ;  /* 0x000000a000007945 */ /* 0x000fe80003800200 */
[----:B------:R-:W-:Y:S05]  /*06b0*/  @P3 BRA `(.L_x_11) ;  /* 0x0000000000203947 */ /* 0x000fea0003800000 */
[----:B-12---:R-:W1:Y:S01]  /*06c0*/  LDS R2, [UR8+0x1c] ;  /* 0x00001c08ff027984 */ /* 0x006e620008000800 */
[----:B------:R-:W2:Y:S03]  /*06d0*/  LDC.64 R8, c[0x0][0x3a8] ;  /* 0x0000ea00ff087b82 */ /* 0x000ea60000000a00 */
[----:B------:R3:W-:Y:S01]  /*06e0*/  STS [UR8+0x24], R6 ;  /* 0x00002406ff007988 */ /* 0x0007e20008000808 */
[--C-:B--2---:R-:W-:Y:S02]  /*06f0*/  SHF.R.U32.HI R7, RZ, 0x4, R9.reuse ;  /* 0x00000004ff077819 */ /* 0x104fe40000011609 */
[----:B------:R-:W-:-:S05]  /*0700*/  SHF.R.U64 R3, R8, 0x4, R9 ;  /* 0x0000000408037819 */ /* 0x000fca0000001209 */
[----:B------:R3:W-:Y:S01]  /*0710*/  STS [UR8+0xc], R3 ;  /* 0x00000c03ff007988 */ /* 0x0007e20008000808 */
[----:B-1----:R-:W-:-:S05]  /*0720*/  LOP3.LUT R2, R2, 0xf, R7, 0xb8, !PT ;  /* 0x0000000f02027812 */ /* 0x002fca00078eb807 */
[----:B------:R3:W-:Y:S02]  /*0730*/  STS [UR8+0x1c], R2 ;  /* 0x00001c02ff007988 */ /* 0x0007e40008000808 */
.L_x_11:
[----:B------:R-:W-:Y:S05]  /*0740*/  BSYNC.RECONVERGENT B0 ;  /* 0x0000000000007941 */ /* 0x000fea0003800200 */
.L_x_10:
[----:B------:R-:W-:Y:S04]  /*0750*/  BSSY.RECONVERGENT B1, `(.L_x_12) ;  /* 0x000001d000017945 */ /* 0x000fe80003800200 */
[----:B------:R-:W-:Y:S04]  /*0760*/  BSSY.RELIABLE B0, `(.L_x_13) ;  /* 0x0000018000007945 */ /* 0x000fe80003800100 */
[----:B------:R-:W-:Y:S05]  /*0770*/  @P3 BRA `(.L_x_14) ;  /* 0x00000000001c3947 */ /* 0x000fea0003800000 */
[----:B-123--:R-:W1:Y:S02]  /*0780*/  LDS R2, [UR8+0x34] ;  /* 0x00003408ff027984 */ /* 0x00ee640008000800 */
[----:B-1----:R-:W-:-:S05]  /*0790*/  LOP3.LUT R2, R2, 0x7, RZ, 0xb8, !PT ;  /* 0x0000000702027812 */ /* 0x002fca00078eb8ff */
[----:B------:R1:W-:Y:S01]  /*07a0*/  STS [UR8+0x34], R2 ;  /* 0x00003402ff007988 */ /* 0x0003e20008000808 */
[----:B------:R-:W-:Y:S05]  /*07b0*/  @P3 BRA `(.L_x_15) ;  /* 0x00000000001c3947 */ /* 0x000fea0003800000 */
[----:B-1----:R-:W1:Y:S02]  /*07c0*/  LDS R2, [UR8+0x34] ;  /* 0x00003408ff027984 */ /* 0x002e640008000800 */
[----:B-1----:R-:W-:-:S05]  /*07d0*/  LOP3.LUT R2, R2, 0x38, RZ, 0xb8, !PT ;  /* 0x0000003802027812 */ /* 0x002fca00078eb8ff */
[----:B------:R4:W-:Y:S02]  /*07e0*/  STS [UR8+0x34], R2 ;  /* 0x00003402ff007988 */ /* 0x0009e40008000808 */
.L_x_14:
[----:B------:R-:W-:Y:S05]  /*07f0*/  @P3 BRA `(.L_x_16) ;  /* 0x00000000001c3947 */ /* 0x000fea0003800000 */
[----:B-1234-:R-:W1:Y:S02]  /*0800*/  LDS R2, [UR8+0x8] ;  /* 0x00000808ff027984 */ /* 0x01ee640008000800 */
[----:B-1----:R-:W-:-:S05]  /*0810*/  LOP3.LUT R2, R2, 0x780, RZ, 0xb8, !PT ;  /* 0x0000078002027812 */ /* 0x002fca00078eb8ff */
[----:B------:R2:W-:Y:S02]  /*0820*/  STS [UR8+0x8], R2 ;  /* 0x00000802ff007988 */ /* 0x0005e40008000808 */
.L_x_15:
[----:B------:R-:W-:Y:S05]  /*0830*/  @P3 BRA `(.L_x_17) ;  /* 0x0000000000283947 */ /* 0x000fea0003800000 */
[----:B-12---:R-:W1:Y:S02]  /*0840*/  LDS R2, [UR8+0x8] ;  /* 0x00000808ff027984 */ /* 0x006e640008000800 */
[----:B-1----:R-:W-:-:S05]  /*0850*/  LOP3.LUT R2, R2, 0x1800, RZ, 0xb8, !PT ;  /* 0x0000180002027812 */ /* 0x002fca00078eb8ff */
[----:B------:R5:W-:Y:S02]  /*0860*/  STS [UR8+0x8], R2 ;  /* 0x00000802ff007988 */ /* 0x000be40008000808 */
.L_x_16:
[----:B------:R-:W-:Y:S05]  /*0870*/  @P3 BREAK.RELIABLE B0 ;  /* 0x0000000000003942 */ /* 0x000fea0003800100 */
[----:B------:R-:W-:Y:S05]  /*0880*/  @P3 BRA `(.L_x_18) ;  /* 0x0000000000243947 */ /* 0x000fea0003800000 */
[----:B-1-3--:R-:W1:Y:S01]  /*0890*/  LDS R3, [UR8+0x8] ;  /* 0x00000808ff037984 */ /* 0x00ae620008000800 */
[----:B--2-45:R-:W-:-:S05]  /*08a0*/  IMAD.MOV.U32 R2, RZ, RZ, 0x6000 ;  /* 0x00006000ff027424 */ /* 0x034fca00078e00ff */
[----:B-1----:R-:W-:-:S04]  /*08b0*/  LOP3.LUT R2, R3, 0x2000, R2, 0xd8, !PT ;  /* 0x0000200003027812 */ /* 0x002fc800078ed802 */
[----:B------:R-:W-:-:S05]  /*08c0*/  LOP3.LUT R2, R2, 0x400000, RZ, 0xb8, !PT ;  /* 0x0040000002027812 */ /* 0x000fca00078eb8ff */
[----:B------:R3:W-:Y:S02]  /*08d0*/  STS [UR8+0x8], R2 ;  /* 0x00000802ff007988 */ /* 0x0007e40008000808 */
.L_x_17:
[----:B------:R-:W-:Y:S05]  /*08e0*/  BSYNC.RELIABLE B0 ;  /* 0x0000000000007941 */ /* 0x000fea0003800100 */
.L_x_13:
[----:B-123--:R-:W1:Y:S02]  /*08f0*/  @!P3 LDS R2, [UR8+0x8] ;  /* 0x00000808ff02b984 */ /* 0x00ee640008000800 */
[----:B-1----:R-:W-:-:S05]  /*0900*/  @!P3 LOP3.LUT R2, R2, 0x8000, RZ, 0xb8, !PT ;  /* 0x000080000202b812 */ /* 0x002fca00078eb8ff */
[----:B------:R1:W-:Y:S02]  /*0910*/  @!P3 STS [UR8+0x8], R2 ;  /* 0x00000802ff00b988 */ /* 0x0003e40008000808 */
.L_x_18:
[----:B------:R-:W-:Y:S05]  /*0920*/  BSYNC.RECONVERGENT B1 ;  /* 0x0000000000017941 */ /* 0x000fea0003800200 */
.L_x_12:
[----:B------:R-:W-:Y:S05]  /*0930*/  WARPSYNC.ALL ;  /* 0x0000000000007948 */ /* 0x000fea0003800000 */
[----:B------:R-:W-:Y:S01]  /*0940*/  NOP ;  /* 0x0000000000007918 */ /* 0x000fe20000000000 */
[----:B------:R-:W1:Y:S02]  /*0950*/  LDC R7, c[0x0][0x39c] ;  /* 0x0000e700ff077b82 */ /* 0x000e640000000800 */
[----:B-1----:R-:W-:Y:S01]  /*0960*/  VIADD R7, R7, 0xffffffff ;  /* 0xffffffff07077836 */ /* 0x002fe20000000000 */
[----:B------:R-:W-:Y:S06]  /*0970*/  @P0 BRA `(.L_x_19) ;  /* 0x0000000000300947 */ /* 0x000fec0003800000 */
[----:B--2345:R-:W1:Y:S01]  /*0980*/  S2R R2, SR_LANEID ;  /* 0x0000000000027919 */ /* 0x03ce620000000000 */
[----:B------:R-:W-:Y:S05]  /*0990*/  WARPSYNC.ALL ;  /* 0x0000000000007948 */ /* 0x000fea0003800000 */
[----:B------:R-:W-:Y:S01]  /*09a0*/  NOP ;  /* 0x0000000000007918 */ /* 0x000fe20000000000 */
[----:B-1----:R-:W-:-:S05]  /*09b0*/  IMAD.SHL.U32 R8, R2, 0x4, RZ ;  /* 0x0000000402087824 */ /* 0x002fca00078e00ff */
[----:B------:R-:W1:Y:S01]  /*09c0*/  LDS R9, [R8+UR8] ;  /* 0x0000000808097984 */ /* 0x000e620008000800 */
[----:B------:R-:W-:-:S05]  /*09d0*/  IADD3 R2, P1, PT, R8, UR24, RZ ;  /* 0x0000001808027c10 */ /* 0x000fca000ff3e0ff */
[----:B------:R-:W-:-:S05]  /*09e0*/  IMAD.X R3, RZ, RZ, UR25, P1 ;  /* 0x00000019ff037e24 */ /* 0x000fca00088e06ff */
[----:B-1----:R1:W2:Y:S01]  /*09f0*/  ATOMG.E.EXCH.STRONG.GPU PT, RZ, [R2], R9 ;  /* 0x0000000902ff73a8 */ /* 0x0022a200041ee100 */
[----:B------:R-:W-:-:S04]  /*0a00*/  DEPBAR {5,4,3,2,1,0} ;  /* 0x0000003f0000791a */ /* 0x000fc80000000000 */
[----:B------:R-:W3:Y:S02]  /*0a10*/  CCTL.E.C.LDCU.IV.DEEP [UR24] ;  /* 0x0000000018007540 */ /* 0x000ee40009c08000 */
[----:B---3--:R1:W-:Y:S01]  /*0a20*/  UTMACCTL.IV [UR24] ;  /* 0x00000000180079b9 */ /* 0x0083e20008000000 */
[----:B------:R-:W-:Y:S01]  /*0a30*/  NOP ;  /* 0x0000000000007918 */ /* 0x000fe20000000000 */
.L_x_19:
[----:B------:R-:W-:Y:S05]  /*0a40*/  @P0 BRA `(.L_x_20) ;  /* 0x00000000000c0947 */ /* 0x000fea0003800000 */
[----:B------:R0:W-:Y:S01]  /*0a50*/  UTMACMDFLUSH ;  /* 0x00000000000079b7 */ /* 0x0001e20000000000 */
[----:B------:R-:W-:Y:S05]  /*0a60*/  @P0 BRA `(.L_x_20) ;  /* 0x0000000000040947 */ /* 0x000fea0003800000 */
[----:B------:R-:W-:-:S04]  /*0a70*/  DEPBAR.LE SB0, 0x0 ;  /* 0x000080000000791a */ /* 0x000fc80000000000 */
.L_x_20:
[----:B------:R-:W-:Y:S05]  /*0a80*/  WARPSYNC.ALL ;  /* 0x0000000000007948 */ /* 0x000fea0003800000 */
[----:B------:R-:W-:Y:S01]  /*0a90*/  NOP ;  /* 0x0000000000007918 */ /* 0x000fe20000000000 */
[----:B--2---:R-:W-:Y:S06]  /*0aa0*/  BAR.SYNC.DEFER_BLOCKING 0x0 ;  /* 0x0000000000007b1d */ /* 0x004fec0000010000 */
[----:B------:R-:W-:Y:S02]  /*0ab0*/  BSSY.RECONVERGENT B1, `(.L_x_21) ;  /* 0x000000b000017945 */ /* 0x000fe40003800200 */
[----:B------:R-:W-:Y:S06]  /*0ac0*/  BAR.SYNC.DEFER_BLOCKING 0x0 ;  /* 0x0000000000007b1d */ /* 0x000fec0000010000 */
[----:B------:R2:W-:Y:S01]  /*0ad0*/  @!P0 STS [R4], RZ ;  /* 0x000000ff04008388 */ /* 0x0005e20000000800 */
[----:B------:R-:W-:Y:S01]  /*0ae0*/  NOP ;  /* 0x0000000000007918 */ /* 0x000fe20000000000 */
[----:B------:R-:W-:Y:S05]  /*0af0*/  @P3 BRA `(.L_x_22) ;  /* 0x0000000000183947 */ /* 0x000fea0003800000 */
[----:B-1-345:R-:W1:Y:S01]  /*0b00*/  LDS R2, [UR8+0x8] ;  /* 0x00000808ff027984 */ /* 0x03ae620008000800 */
[----:B------:R-:W3:Y:S01]  /*0b10*/  LDC.64 R8, c[0x0][0x388] ;  /* 0x0000e200ff087b82 */ /* 0x000ee20000000a00 */
[----:B------:R-:W-:Y:S02]  /*0b20*/  IMAD.MOV.U32 R3, RZ, RZ, 0x70 ;  /* 0x00000070ff037424 */ /* 0x000fe400078e00ff */
[----:B---3--:R3:W-:Y:S03]  /*0b30*/  STS.64 [UR8], R8 ;  /* 0x00000008ff007988 */ /* 0x0087e60008000a08 */
[----:B-1----:R-:W-:-:S05]  /*0b40*/  LOP3.LUT R2, R2, 0x10, R3, 0xd8, !PT ;  /* 0x0000001002027812 */ /* 0x002fca00078ed803 */
[----:B------:R3:W-:Y:S02]  /*0b50*/  STS [UR8+0x8], R2 ;  /* 0x00000802ff007988 */ /* 0x0007e40008000808 */
.L_x_22:
[----:B-1----:R-:W-:Y:S05]  /*0b60*/  BSYNC.RECONVERGENT B1 ;  /* 0x0000000000017941 */ /* 0x002fea0003800200 */
.L_x_21:
[----:B------:R-:W-:Y:S04]  /*0b70*/  BSSY.RECONVERGENT B1, `(.L_x_23) ;  /* 0x000000a000017945 */ /* 0x000fe80003800200 */
[----:B------:R-:W-:Y:S05]  /*0b80*/  @P3 BRA `(.L_x_24) ;  /* 0x0000000000203947 */ /* 0x000fea0003800000 */
[----:B---345:R-:W1:Y:S01]  /*0b90*/  LDS R2, [UR8+0x34] ;  /* 0x00003408ff027984 */ /* 0x038e620008000800 */
[----:B------:R-:W-:Y:S02]  /*0ba0*/  IMAD.MOV.U32 R3, RZ, RZ, 0x3f000000 ;  /* 0x3f000000ff037424 */ /* 0x000fe400078e00ff */
[----:B------:R-:W-:Y:S01]  /*0bb0*/  @!P3 IMAD.MOV.U32 R8, RZ, RZ, 0x1f ;  /* 0x0000001fff08b424 */ /* 0x000fe200078e00ff */
[----:B------:R-:W3:Y:S02]  /*0bc0*/  @!P3 LDS R9, [UR8+0x38] ;  /* 0x00003808ff09b984 */ /* 0x000ee40008000800 */
[----:B-1----:R-:W-:Y:S02]  /*0bd0*/  LOP3.LUT R2, R2, 0xff000000, R3, 0xb8, !PT ;  /* 0xff00000002027812 */ /* 0x002fe400078eb803 */
[----:B---3--:R-:W-:-:S03]  /*0be0*/  @!P3 LOP3.LUT R3, R9, 0xff, R8, 0xb8, !PT ;  /* 0x000000ff0903b812 */ /* 0x008fc600078eb808 */
[----:B------:R1:W-:Y:S04]  /*0bf0*/  STS [UR8+0x34], R2 ;  /* 0x00003402ff007988 */ /* 0x0003e80008000808 */
[----:B------:R1:W-:Y:S02]  /*0c00*/  @!P3 STS [UR8+0x38], R3 ;  /* 0x00003803ff00b988 */ /* 0x0003e40008000808 */
.L_x_24:
[----:B------:R-:W-:Y:S05]  /*0c10*/  BSYNC.RECONVERGENT B1 ;  /* 0x0000000000017941 */ /* 0x000fea0003800200 */
.L_x_23:
[----:B------:R-:W-:Y:S04]  /*0c20*/  BSSY.RECONVERGENT B1, `(.L_x_25) ;  /* 0x0000004000017945 */ /* 0x000fe80003800200 */
[----:B------:R-:W-:Y:S05]  /*0c30*/  @P3 BRA `(.L_x_26) ;  /* 0x0000000000083947 */ /* 0x000fea0003800000 */
[----:B------:R1:W-:Y:S04]  /*0c40*/  STS [UR8+0x24], R5 ;  /* 0x00002405ff007988 */ /* 0x0003e80008000808 */
[----:B------:R1:W-:Y:S02]  /*0c50*/  STS [UR8+0x20], R7 ;  /* 0x00002007ff007988 */ /* 0x0003e40008000808 */
.L_x_26:
[----:B------:R-:W-:Y:S05]  /*0c60*/  BSYNC.RECONVERGENT B1 ;  /* 0x0000000000017941 */ /* 0x000fea0003800200 */
.L_x_25:
[----:B------:R-:W-:Y:S04]  /*0c70*/  BSSY.RECONVERGENT B2, `(.L_x_27) ;  /* 0x0000025000027945 */ /* 0x000fe80003800200 */
[----:B------:R-:W-:Y:S04]  /*0c80*/  BSSY.RELIABLE B1, `(.L_x_28) ;  /* 0x0000020000017945 */ /* 0x000fe80003800100 */
[----:B------:R-:W-:Y:S05]  /*0c90*/  @P3 BRA `(.L_x_29) ;  /* 0x00000000002c3947 */ /* 0x000fea0003800000 */
[----:B-1-345:R-:W1:Y:S01]  /*0ca0*/  LDS R2, [UR8+0x1c] ;  /* 0x00001c08ff027984 */ /* 0x03ae620008000800 */
[----:B------:R-:W3:Y:S02]  /*0cb0*/  LDC.64 R8, c[0x0][0x3b0] ;  /* 0x0000ec00ff087b82 */ /* 0x000ee40000000a00 */
[--C-:B---3--:R-:W-:Y:S02]  /*0cc0*/  SHF.R.U32.HI R5, RZ, 0x4, R9.reuse ;  /* 0x00000004ff057819 */ /* 0x108fe40000011609 */
[----:B------:R-:W-:-:S05]  /*0cd0*/  SHF.R.U64 R3, R8, 0x4, R9 ;  /* 0x0000000408037819 */ /* 0x000fca0000001209 */
[----:B------:R3:W-:Y:S01]  /*0ce0*/  STS [UR8+0xc], R3 ;  /* 0x00000c03ff007988 */ /* 0x0007e20008000808 */
[----:B-1----:R-:W-:-:S05]  /*0cf0*/  LOP3.LUT R2, R2, 0xf, R5, 0xb8, !PT ;  /* 0x0000000f02027812 */ /* 0x002fca00078eb805 */
[----:B------:R3:W-:Y:S01]  /*0d00*/  STS [UR8+0x1c], R2 ;  /* 0x00001c02ff007988 */ /* 0x0007e20008000808 */
[----:B------:R-:W-:Y:S05]  /*0d10*/  @P3 BRA `(.L_x_30) ;  /* 0x00000000001c3947 */ /* 0x000fea0003800000 */
[----:B---3--:R-:W1:Y:S02]  /*0d20*/  LDS R2, [UR8+0x34] ;  /* 0x00003408ff027984 */ /* 0x008e640008000800 */
[----:B-1----:R-:W-:-:S05]  /*0d30*/  LOP3.LUT R2, R2, 0x7, RZ, 0xb8, !PT ;  /* 0x0000000702027812 */ /* 0x002fca00078eb8ff */
[----:B------:R1:W-:Y:S02]  /*0d40*/  STS [UR8+0x34], R2 ;  /* 0x00003402ff007988 */ /* 0x0003e40008000808 */
.L_x_29:
[----:B------:R-:W-:Y:S05]  /*0d50*/  @P3 BRA `(.L_x_31) ;  /* 0x00000000001c3947 */ /* 0x000fea0003800000 */
[----:B-1-345:R-:W1:Y:S02]  /*0d60*/  LDS R2, [UR8+0x34] ;  /* 0x00003408ff027984 */ /* 0x03ae640008000800 */
[----:B-1----:R-:W-:-:S05]  /*0d70*/  LOP3.LUT R2, R2, 0x38, RZ, 0xb8, !PT ;  /* 0x0000003802027812 */ /* 0x002fca00078eb8ff */
[----:B------:R1:W-:Y:S02]  /*0d80*/  STS [UR8+0x34], R2 ;  /* 0x00003402ff007988 */ /* 0x0003e40008000808 */
.L_x_30:
[----:B------:R-:W-:Y:S05]  /*0d90*/  @P3 BRA `(.L_x_32) ;  /* 0x00000000001c3947 */ /* 0x000fea0003800000 */
[----:B-1-3--:R-:W1:Y:S02]  /*0da0*/  LDS R2, [UR8+0x8] ;  /* 0x00000808ff027984 */ /* 0x00ae640008000800 */
[----:B-1----:R-:W-:-:S05]  /*0db0*/  LOP3.LUT R2, R2, 0x780, RZ, 0xb8, !PT ;  /* 0x0000078002027812 */ /* 0x002fca00078eb8ff */
[----:B------:R1:W-:Y:S02]  /*0dc0*/  STS [UR8+0x8], R2 ;  /* 0x00000802ff007988 */ /* 0x0003e40008000808 */
.L_x_31:
[----:B------:R-:W-:Y:S05]  /*0dd0*/  @P3 BRA `(.L_x_33) ;  /* 0x0000000000283947 */ /* 0x000fea0003800000 */
[----:B-1-345:R-:W1:Y:S02]  /*0de0*/  LDS R2, [UR8+0x8] ;  /* 0x00000808ff027984 */ /* 0x03ae640008000800 */
[----:B-1----:R-:W-:-:S05]  /*0df0*/  LOP3.LUT R2, R2, 0x1800, RZ, 0xb8, !PT ;  /* 0x0000180002027812 */ /* 0x002fca00078eb8ff */
[----:B------:R4:W-:Y:S02]  /*0e00*/  STS [UR8+0x8], R2 ;  /* 0x00000802ff007988 */ /* 0x0009e40008000808 */
.L_x_32:
[----:B------:R-:W-:Y:S05]  /*0e10*/  @P3 BREAK.RELIABLE B1 ;  /* 0x0000000000013942 */ /* 0x000fea0003800100 */
[----:B------:R-:W-:Y:S05]  /*0e20*/  @P3 BRA `(.L_x_34) ;  /* 0x0000000000243947 */ /* 0x000fea0003800000 */
[----:B-1-34-:R-:W1:Y:S01]  /*0e30*/  LDS R2, [UR8+0x8] ;  /* 0x00000808ff027984 */ /* 0x01ae620008000800 */
[----:B------:R-:W-:-:S05]  /*0e40*/  IMAD.MOV.U32 R3, RZ, RZ, 0x6000 ;  /* 0x00006000ff037424 */ /* 0x000fca00078e00ff */
[----:B-1----:R-:W-:-:S04]  /*0e50*/  LOP3.LUT R2, R2, 0x4000, R3, 0xd8, !PT ;  /* 0x0000400002027812 */ /* 0x002fc800078ed803 */
[----:B------:R-:W-:-:S05]  /*0e60*/  LOP3.LUT R2, R2, 0x400000, RZ, 0xb8, !PT ;  /* 0x0040000002027812 */ /* 0x000fca00078eb8ff */
[----:B------:R1:W-:Y:S02]  /*0e70*/  STS [UR8+0x8], R2 ;  /* 0x00000802ff007988 */ /* 0x0003e40008000808 */
.L_x_33:
[----:B------:R-:W-:Y:S05]  /*0e80*/  BSYNC.RELIABLE B1 ;  /* 0x0000000000017941 */ /* 0x000fea0003800100 */
.L_x_28:
[----:B-1-345:R-:W1:Y:S02]  /*0e90*/  @!P3 LDS R2, [UR8+0x8] ;  /* 0x00000808ff02b984 */ /* 0x03ae640008000800 */
[----:B-1----:R-:W-:-:S05]  /*0ea0*/  @!P3 LOP3.LUT R2, R2, 0x8000, RZ, 0xb8, !PT ;  /* 0x000080000202b812 */ /* 0x002fca00078eb8ff */
[----:B------:R5:W-:Y:S02]  /*0eb0*/  @!P3 STS [UR8+0x8], R2 ;  /* 0x00000802ff00b988 */ /* 0x000be40008000808 */
.L_x_34:
[----:B------:R-:W-:Y:S05]  /*0ec0*/  BSYNC.RECONVERGENT B2 ;  /* 0x0000000000027941 */ /* 0x000fea0003800200 */
.L_x_27:
[----:B------:R-:W-:Y:S05]  /*0ed0*/  WARPSYNC.ALL ;  /* 0x0000000000007948 */ /* 0x000fea0003800000 */
[----:B------:R-:W-:Y:S01]  /*0ee0*/  NOP ;  /* 0x0000000000007918 */ /* 0x000fe20000000000 */
[----:B------:R-:W-:-:S04]  /*0ef0*/  UIADD3 UR5, UPT, UPT, UR4, 0x80, URZ ;  /* 0x0000008004057890 */ /* 0x000fc8000fffe0ff */
[----:B------:R-:W-:-:S04]  /*0f00*/  UIADD3 UR26, UP0, UPT, UR5, UR20, URZ ;  /* 0x00000014051a7290 */ /* 0x000fc8000ff1e0ff */
[----:B------:R-:W-:Y:S01]  /*0f10*/  ULEA.HI.X.SX32 UR27, UR5, UR21, 0x1, UP0 ;  /* 0x00000015051b7291 */ /* 0x000fe200080f0eff */
[----:B------:R-:W-:Y:S11]  /*0f20*/  @P0 BRA `(.L_x_35) ;  /* 0x0000000000300947 */ /* 0x000ff60003800000 */
[----:B-1-345:R-:W1:Y:S01]  /*0f30*/  S2R R2, SR_LANEID ;  /* 0x0000000000027919 */ /* 0x03ae620000000000 */
[----:B------:R-:W-:Y:S05]  /*0f40*/  WARPSYNC.ALL ;  /* 0x0000000000007948 */ /* 0x000fea0003800000 */
[----:B------:R-:W-:Y:S01]  /*0f50*/  NOP ;  /* 0x0000000000007918 */ /* 0x000fe20000000000 */
[----:B-1----:R-:W-:-:S05]  /*0f60*/  IMAD.SHL.U32 R8, R2, 0x4, RZ ;  /* 0x0000000402087824 */ /* 0x002fca00078e00ff */
[----:B------:R-:W1:Y:S01]  /*0f70*/  LDS R5, [R8+UR8] ;  /* 0x0000000808057984 */ /* 0x000e620008000800 */
[----:B------:R-:W-:-:S05]  /*0f80*/  IADD3 R2, P1, PT, R8, UR26, RZ ;  /* 0x0000001a08027c10 */ /* 0x000fca000ff3e0ff */
[----:B------:R-:W-:-:S05]  /*0f90*/  IMAD.X R3, RZ, RZ, UR27, P1 ;  /* 0x0000001bff037e24 */ /* 0x000fca00088e06ff */
[----:B-1----:R1:W3:Y:S01]  /*0fa0*/  ATOMG.E.EXCH.STRONG.GPU PT, RZ, [R2], R5 ;  /* 0x0000000502ff73a8 */ /* 0x0022e200041ee100 */
[----:B------:R-:W-:-:S04]  /*0fb0*/  DEPBAR {5,4,3,2,1,0} ;  /* 0x0000003f0000791a */ /* 0x000fc80000000000 */
[----:B------:R-:W4:Y:S02]  /*0fc0*/  CCTL.E.C.LDCU.IV.DEEP [UR26] ;  /* 0x000000001a007540 */ /* 0x000f240009c08000 */
[----:B----4-:R1:W-:Y:S01]  /*0fd0*/  UTMACCTL.IV [UR26] ;  /* 0x000000001a0079b9 */ /* 0x0103e20008000000 */
[----:B------:R-:W-:Y:S01]  /*0fe0*/  NOP ;  /* 0x0000000000007918 */ /* 0x000fe20000000000 */
.L_x_35:
[----:B------:R-:W-:Y:S05]  /*0ff0*/  @P0 BRA `(.L_x_36) ;  /* 0x00000000000c0947 */ /* 0x000fea0003800000 */
[----:B------:R0:W-:Y:S01]  /*1000*/  UTMACMDFLUSH ;  /* 0x00000000000079b7 */ /* 0x0001e20000000000 */
[----:B------:R-:W-:Y:S05]  /*1010*/  @P0 BRA `(.L_x_36) ;  /* 0x0000000000040947 */ /* 0x000fea0003800000 */
[----:B------:R-:W-:-:S04]  /*1020*/  DEPBAR.LE SB0, 0x0 ;  /* 0x000080000000791a */ /* 0x000fc80000000000 */
.L_x_36:
[----:B------:R-:W-:Y:S05]  /*1030*/  WARPSYNC.ALL ;  /* 0x0000000000007948 */ /* 0x000fea0003800000 */
[----:B------:R-:W-:Y:S01]  /*1040*/  NOP ;  /* 0x0000000000007918 */ /* 0x000fe20000000000 */
[----:B---3--:R-:W-:Y:S06]  /*1050*/  BAR.SYNC.DEFER_BLOCKING 0x0 ;  /* 0x0000000000007b1d */ /* 0x008fec0000010000 */
[----:B------:R-:W-:Y:S02]  /*1060*/  BSSY.RECONVERGENT B2, `(.L_x_37) ;  /* 0x000000b000027945 */ /* 0x000fe40003800200 */
[----:B------:R-:W-:Y:S06]  /*1070*/  BAR.SYNC.DEFER_BLOCKING 0x0 ;  /* 0x0000000000007b1d */ /* 0x000fec0000010000 */
[----:B------:R3:W-:Y:S01]  /*1080*/  @!P0 STS [R4], RZ ;  /* 0x000000ff04008388 */ /* 0x0007e20000000800 */
[----:B------:R-:W-:Y:S01]  /*1090*/  NOP ;  /* 0x0000000000007918 */ /* 0x000fe20000000000 */
[----:B------:R-:W-:Y:S05]  /*10a0*/  @P3 BRA `(.L_x_38) ;  /* 0x0000000000183947 */ /* 0x000fea0003800000 */
[----:B-1--45:R-:W1:Y:S01]  /*10b0*/  LDS R2, [UR8+0x8] ;  /* 0x00000808ff027984 */ /* 0x032e620008000800 */
[----:B--23--:R-:W2:Y:S01]  /*10c0*/  LDC.64 R4, c[0x0][0x390] ;  /* 0x0000e400ff047b82 */ /* 0x00cea20000000a00 */
[----:B------:R-:W-:Y:S02]  /*10d0*/  IMAD.MOV.U32 R3, RZ, RZ, 0x70 ;  /* 0x00000070ff037424 */ /* 0x000fe400078e00ff */
[----:B--2---:R2:W-:Y:S03]  /*10e0*/  STS.64 [UR8], R4 ;  /* 0x00000004ff007988 */ /* 0x0045e60008000a08 */
[----:B-1----:R-:W-:-:S05]  /*10f0*/  LOP3.LUT R2, R2, 0x10, R3, 0xd8, !PT ;  /* 0x0000001002027812 */ /* 0x002fca00078ed803 */
[----:B------:R2:W-:Y:S02]  /*1100*/  STS [UR8+0x8], R2 ;  /* 0x00000802ff007988 */ /* 0x0005e40008000808 */
.L_x_38:
[----:B-1----:R-:W-:Y:S05]  /*1110*/  BSYNC.RECONVERGENT B2 ;  /* 0x0000000000027941 */ /* 0x002fea0003800200 */
.L_x_37:
[----:B------:R-:W-:Y:S04]  /*1120*/  BSSY.RECONVERGENT B3, `(.L_x_39) ;  /* 0x0000033000037945 */ /* 0x000fe80003800200 */
[----:B------:R-:W-:Y:S04]  /*1130*/  BSSY.RELIABLE B2, `(.L_x_40) ;  /* 0x000002e000027945 */ /* 0x000fe80003800100 */
[----:B------:R-:W-:Y:S05]  /*1140*/  @P3 BRA `(.L_x_41) ;  /* 0x0000000000243947 */ /* 0x000fea0003800000 */
[----:B--2-45:R-:W1:Y:S01]  /*1150*/  LDS R2, [UR8+0x34] ;  /* 0x00003408ff027984 */ /* 0x034e620008000800 */
[----:B------:R-:W-:-:S05]  /*1160*/  IMAD.MOV.U32 R3, RZ, RZ, 0x3f000000 ;  /* 0x3f000000ff037424 */ /* 0x000fca00078e00ff */
[----:B-1----:R-:W-:-:S05]  /*1170*/  LOP3.LUT R2, R2, 0xff000000, R3, 0xb8, !PT ;  /* 0xff00000002027812 */ /* 0x002fca00078eb803 */
[----:B------:R1:W-:Y:S01]  /*1180*/  STS [UR8+0x34], R2 ;  /* 0x00003402ff007988 */ /* 0x0003e20008000808 */
[----:B------:R-:W-:Y:S05]  /*1190*/  @P3 BRA `(.L_x_42) ;  /* 0x0000000000183947 */ /* 0x000fea0003800000 */
[----:B-1----:R-:W1:Y:S01]  /*11a0*/  LDS R2, [UR8+0x38] ;  /* 0x00003808ff027984 */ /* 0x002e620008000800 */
[----:B------:R-:W-:-:S05]  /*11b0*/  IMAD.MOV.U32 R3, RZ, RZ, 0x7f ;  /* 0x0000007fff037424 */ /* 0x000fca00078e00ff */
[----:B-1----:R-:W-:-:S05]  /*11c0*/  LOP3.LUT R2, R2, 0xff, R3, 0xb8, !PT ;  /* 0x000000ff02027812 */ /* 0x002fca00078eb803 */
[----:B------:R1:W-:Y:S02]  /*11d0*/  STS [UR8+0x38], R2 ;  /* 0x00003802ff007988 */ /* 0x0003e40008000808 */
.L_x_41:
[----:B------:R-:W-:Y:S05]  /*11e0*/  @P3 BRA `(.L_x_43) ;  /* 0x00000000000c3947 */ /* 0x000fea0003800000 */
[----:B------:R1:W-:Y:S02]  /*11f0*/  STS [UR8+0x20], R7 ;  /* 0x00002007ff007988 */ /* 0x0003e40008000808 */
.L_x_42:
[----:B------:R-:W-:Y:S05]  /*1200*/  @P3 BRA `(.L_x_44) ;  /* 0x0000000000243947 */ /* 0x000fea0003800000 */
[----:B------:R1:W-:Y:S02]  /*1210*/  STS [UR8+0x24], R6 ;  /* 0x00002406ff007988 */ /* 0x0003e40008000808 */
.L_x_43:
[----:B------:R-:W-:Y:S05]  /*1220*/  @P3 BRA `(.L_x_45) ;  /* 0x00000000002c3947 */ /* 0x000fea0003800000 */
[----:B-12-45:R-:W1:Y:S01]  /*1230*/  LDS R2, [UR8+0x1c] ;  /* 0x00001c08ff027984 */ /* 0x036e620008000800 */
[----:B------:R-:W2:Y:S02]  /*1240*/  LDC.64 R6, c[0x0][0x3b8] ;  /* 0x0000ee00ff067b82 */ /* 0x000ea40000000a00 */
[--C-:B--2---:R-:W-:Y:S02]  /*1250*/  SHF.R.U32.HI R5, RZ, 0x4, R7.reuse ;  /* 0x00000004ff057819 */ /* 0x104fe40000011607 */
[----:B------:R-:W-:-:S05]  /*1260*/  SHF.R.U64 R3, R6, 0x4, R7 ;  /* 0x0000000406037819 */ /* 0x000fca0000001207 */
[----:B------:R2:W-:Y:S01]  /*1270*/  STS [UR8+0xc], R3 ;  /* 0x00000c03ff007988 */ /* 0x0005e20008000808 */
[----:B-1----:R-:W-:-:S05]  /*1280*/  LOP3.LUT R2, R2, 0xf, R5, 0xb8, !PT ;  /* 0x0000000f02027812 */ /* 0x002fca00078eb805 */
[----:B------:R2:W-:Y:S02]  /*1290*/  STS [UR8+0x1c], R2 ;  /* 0x00001c02ff007988 */ /* 0x0005e40008000808 */
.L_x_44:
[----:B------:R-:W-:Y:S05]  /*12a0*/  @P3 BRA `(.L_x_46) ;  /* 0x00000000001c3947 */ /* 0x000fea0003800000 */
[----:B-12-45:R-:W1:Y:S02]  /*12b0*/  LDS R2, [UR8+0x34] ;  /* 0x00003408ff027984 */ /* 0x036e640008000800 */
[----:B-1----:R-:W-:-:S05]  /*12c0*/  LOP3.LUT R2, R2, 0x7, RZ, 0xb8, !PT ;  /* 0x0000000702027812 */ /* 0x002fca00078eb8ff */
[----:B------:R1:W-:Y:S02]  /*12d0*/  STS [UR8+0x34], R2 ;  /* 0x00003402ff007988 */ /* 0x0003e40008000808 */
.L_x_45:
[----:B------:R-:W-:Y:S05]  /*12e0*/  @P3 BRA `(.L_x_47) ;  /* 0x00000000001c3947 */ /* 0x000fea0003800000 */
[----:B-12-45:R-:W1:Y:S02]  /*12f0*/  LDS R2, [UR8+0x34] ;  /* 0x00003408ff027984 */ /* 0x036e640008000800 */
[----:B-1----:R-:W-:-:S05]  /*1300*/  LOP3.LUT R2, R2, 0x38, RZ, 0xb8, !PT ;  /* 0x0000003802027812 */ /* 0x002fca00078eb8ff */
[----:B------:R1:W-:Y:S02]  /*1310*/  STS [UR8+0x34], R2 ;  /* 0x00003402ff007988 */ /* 0x0003e40008000808 */
.L_x_46:
[----:B------:R-:W-:Y:S05]  /*1320*/  @P3 BRA `(.L_x_48) ;  /* 0x00000000001c3947 */ /* 0x000fea0003800000 */
[----:B-12-45:R-:W1:Y:S02]  /*1330*/  LDS R2, [UR8+0x8] ;  /* 0x00000808ff027984 */ /* 0x036e640008000800 */
[----:B-1----:R-:W-:-:S05]  /*1340*/  LOP3.LUT R2, R2, 0x780, RZ, 0xb8, !PT ;  /* 0x0000078002027812 */ /* 0x002fca00078eb8ff */
[----:B------:R1:W-:Y:S02]  /*1350*/  STS [UR8+0x8], R2 ;  /* 0x00000802ff007988 */ /* 0x0003e40008000808 */
.L_x_47:
[----:B------:R-:W-:Y:S05]  /*1360*/  @P3 BRA `(.L_x_49) ;  /* 0x0000000000283947 */ /* 0x000fea0003800000 */
[----:B-12-45:R-:W1:Y:S02]  /*1370*/  LDS R2, [UR8+0x8] ;  /* 0x00000808ff027984 */ /* 0x036e640008000800 */
[----:B-1----:R-:W-:-:S05]  /*1380*/  LOP3.LUT R2, R2, 0x1800, RZ, 0xb8, !PT ;  /* 0x0000180002027812 */ /* 0x002fca00078eb8ff */
[----:B------:R1:W-:Y:S02]  /*1390*/  STS [UR8+0x8], R2 ;  /* 0x00000802ff007988 */ /* 0x0003e40008000808 */
.L_x_48:
[----:B------:R-:W-:Y:S05]  /*13a0*/  @P3 BREAK.RELIABLE B2 ;  /* 0x0000000000023942 */ /* 0x000fea0003800100 */
[----:B------:R-:W-:Y:S05]  /*13b0*/  @P3 BRA `(.L_x_50) ;  /* 0x0000000000243947 */ /* 0x000fea0003800000 */
[----:B-12-45:R-:W1:Y:S01]  /*13c0*/  LDS R2, [UR8+0x8] ;  /* 0x00000808ff027984 */ /* 0x036e620008000800 */
[----:B------:R-:W-:-:S05]  /*13d0*/  IMAD.MOV.U32 R3, RZ, RZ, 0x6000 ;  /* 0x00006000ff037424 */ /* 0x000fca00078e00ff */
[----:B-1----:R-:W-:-:S04]  /*13e0*/  LOP3.LUT R2, R2, 0x4000, R3, 0xd8, !PT ;  /* 0x0000400002027812 */ /* 0x002fc800078ed803 */
[----:B------:R-:W-:-:S05]  /*13f0*/  LOP3.LUT R2, R2, 0x400000, RZ, 0xb8, !PT ;  /* 0x0040000002027812 */ /* 0x000fca00078eb8ff */
[----:B------:R1:W-:Y:S02]  /*1400*/  STS [UR8+0x8], R2 ;  /* 0x00000802ff007988 */ /* 0x0003e40008000808 */
.L_x_49:
[----:B------:R-:W-:Y:S05]  /*1410*/  BSYNC.RELIABLE B2 ;  /* 0x0000000000027941 */ /* 0x000fea0003800100 */
.L_x_40:
[----:B-12-45:R-:W1:Y:S02]  /*1420*/  @!P3 LDS R2, [UR8+0x8] ;  /* 0x00000808ff02b984 */ /* 0x036e640008000800 */
[----:B-1----:R-:W-:-:S05]  /*1430*/  @!P3 LOP3.LUT R2, R2, 0x8000, RZ, 0xb8, !PT ;  /* 0x000080000202b812 */ /* 0x002fca00078eb8ff */
[----:B------:R1:W-:Y:S02]  /*1440*/  @!P3 STS [UR8+0x8], R2 ;  /* 0x00000802ff00b988 */ /* 0x0003e40008000808 */
.L_x_50:
[----:B------:R-:W-:Y:S05]  /*1450*/  BSYNC.RECONVERGENT B3 ;  /* 0x0000000000037941 */ /* 0x000fea0003800200 */
.L_x_39:
        /* <DEDUP_REMOVED lines=9> */
[----:B-1-3--:R-:W-:-:S05]  /*14f0*/  IMAD.SHL.U32 R4, R2, 0x4, RZ ;  /* 0x0000000402047824 */ /* 0x00afca00078e00ff */
        /* <DEDUP_REMOVED lines=8> */
.L_x_51:
[----:B------:R-:W-:Y:S05]  /*1580*/  @P0 BRA `(.L_x_52) ;  /* 0x00000000000c0947 */ /* 0x000fea0003800000 */
[----:B------:R0:W-:Y:S01]  /*1590*/  UTMACMDFLUSH ;  /* 0x00000000000079b7 */ /* 0x0001e20000000000 */
[----:B------:R-:W-:Y:S05]  /*15a0*/  @P0 BRA `(.L_x_52) ;  /* 0x0000000000040947 */ /* 0x000fea0003800000 */
[----:B------:R-:W-:-:S04]  /*15b0*/  DEPBAR.LE SB0, 0x0 ;  /* 0x000080000000791a */ /* 0x000fc80000000000 */
.L_x_52:
[----:B------:R-:W-:Y:S05]  /*15c0*/  WARPSYNC.ALL ;  /* 0x0000000000007948 */ /* 0x000fea0003800000 */
[----:B------:R-:W-:Y:S01]  /*15d0*/  NOP ;  /* 0x0000000000007918 */ /* 0x000fe20000000000 */
[----:B--2---:R-:W-:Y:S01]  /*15e0*/  BAR.SYNC.DEFER_BLOCKING 0x0 ;  /* 0x0000000000007b1d */ /* 0x004fe20000010000 */
[----:B-1--45:R-:W-:Y:S01]  /*15f0*/  SHF.R.U32.HI R2, RZ, 0x5, R0 ;  /* 0x00000005ff027819 */ /* 0x032fe20000011600 */
[----:B------:R-:W-:Y:S01]  /*1600*/  UIADD3 UR12, UPT, UPT, UR8, 0x3010, URZ ;  /* 0x00003010080c7890 */ /* 0x000fe2000fffe0ff */
[----:B------:R-:W-:Y:S01]  /*1610*/  ISETP.GE.AND P0, PT, R10, 0x1, PT ;  /* 0x000000010a00780c */ /* 0x000fe20003f06270 */
[----:B------:R-:W-:Y:S01]  /*1620*/  USHF.L.U32 UR15, UR7, 0x7, URZ ;  /* 0x00000007070f7899 */ /* 0x000fe200080006ff */
[----:B------:R-:W-:Y:S01]  /*1630*/  R2UR UR22, R2 ;  /* 0x00000000021672ca */ /* 0x000fe200000e0000 */
[----:B------:R-:W-:Y:S01]  /*1640*/  VOTEU.ALL UP0, P3 ;  /* 0x0000000000ff7886 */ /* 0x000fe20001800000 */
[----:B------:R-:W-:Y:S01]  /*1650*/  UMOV UR4, 0x1 ;  /* 0x0000000100047882 */ /* 0x000fe20000000000 */
[----:B------:R-:W-:Y:S01]  /*1660*/  VOTEU.ALL UP1, P3 ;  /* 0x0000000000ff7886 */ /* 0x000fe20001820000 */
[----:B------:R-:W-:Y:S01]  /*1670*/  USHF.L.U32 UR18, UR9, 0x6, URZ ;  /* 0x0000000609127899 */ /* 0x000fe200080006ff */
[----:B------:R-:W-:Y:S01]  /*1680*/  BSSY.RECONVERGENT B3, `(.L_x_53) ;  /* 0x0000018000037945 */ /* 0x000fe20003800200 */
[----:B------:R-:W-:-:S04]  /*1690*/  @!UP0 UIADD3 UR10, UPT, UPT, -UR4, 0x100000, URZ ;  /* 0x00100000040a8890 */ /* 0x000fc8000fffe1ff */
[----:B------:R-:W-:Y:S02]  /*16a0*/  @!UP0 USHF.L.U32 UR11, UR10, 0xb, URZ ;  /* 0x0000000b0a0b8899 */ /* 0x000fe400080006ff */
[----:B------:R-:W-:Y:S02]  /*16b0*/  @!UP0 USHF.L.U32 UR10, UR10, 0x1, URZ ;  /* 0x000000010a0a8899 */ /* 0x000fe400080006ff */
[----:B------:R-:W-:-:S04]  /*16c0*/  @!UP0 UIADD3 UR4, UPT, UPT, -UR4, 0x100000, URZ ;  /* 0x0010000004048890 */ /* 0x000fc8000fffe1ff */
[----:B------:R-:W-:Y:S02]  /*16d0*/  @!UP0 USHF.L.U32 UR5, UR4, 0xb, URZ ;  /* 0x0000000b04058899 */ /* 0x000fe400080006ff */
[----:B------:R-:W-:Y:S01]  /*16e0*/  @!UP0 USHF.L.U32 UR4, UR4, 0x1, URZ ;  /* 0x0000000104048899 */ /* 0x000fe200080006ff */
[----:B------:R-:W-:Y:S01]  /*16f0*/  VOTEU.ALL UP0, P3 ;  /* 0x0000000000ff7886 */ /* 0x000fe20001800000 */
[----:B------:R-:W1:Y:S04]  /*1700*/  FENCE.VIEW.ASYNC.S ;  /* 0x00000000000073c6 */ /* 0x000e680000000000 */
[----:B-1----:R1:W2:Y:S06]  /*1710*/  @!UP0 SYNCS.EXCH.64 URZ, [UR8+0x3000], UR10 ;  /* 0x0030000a08ff85b2 */ /* 0x0022ac0008000100 */
[----:B------:R1:W2:Y:S02]  /*1720*/  @!UP1 SYNCS.EXCH.64 URZ, [UR8+0x3010], UR4 ;  /* 0x0030100408ff95b2 */ /* 0x0002a40008000100 */
[----:B--2---:R-:W-:Y:S06]  /*1730*/  BAR.SYNC.DEFER_BLOCKING 0x0 ;  /* 0x0000000000007b1d */ /* 0x004fec0000010000 */
[----:B------:R-:W-:Y:S05]  /*1740*/  @P3 BRA `(.L_x_54) ;  /* 0x00000000002c3947 */ /* 0x000fea0003800000 */
[----:B-1----:R-:W-:Y:S02]  /*1750*/  UMOV UR4, 0x1 ;  /* 0x0000000100047882 */ /* 0x002fe40000000000 */
[----:B------:R-:W-:-:S04]  /*1760*/  UIADD3 UR10, UPT, UPT, -UR4, 0x100000, URZ ;  /* 0x00100000040a7890 */ /* 0x000fc8000fffe1ff */
[----:B------:R-:W-:Y:S02]  /*1770*/  USHF.L.U32 UR11, UR10, 0xb, URZ ;  /* 0x0000000b0a0b7899 */ /* 0x000fe400080006ff */
[----:B------:R-:W-:Y:S02]  /*1780*/  USHF.L.U32 UR10, UR10, 0x1, URZ ;  /* 0x000000010a0a7899 */ /* 0x000fe400080006ff */
[----:B------:R-:W-:-:S04]  /*1790*/  UIADD3 UR4, UPT, UPT, -UR4, 0x100000, URZ ;  /* 0x0010000004047890 */ /* 0x000fc8000fffe1ff */
[----:B------:R-:W-:Y:S02]  /*17a0*/  USHF.L.U32 UR5, UR4, 0xb, URZ ;  /* 0x0000000b04057899 */ /* 0x000fe400080006ff */
[----:B------:R-:W-:Y:S01]  /*17b0*/  USHF.L.U32 UR4, UR4, 0x1, URZ ;  /* 0x0000000104047899 */ /* 0x000fe200080006ff */
[----:B------:R-:W1:Y:S03]  /*17c0*/  FENCE.VIEW.ASYNC.S ;  /* 0x00000000000073c6 */ /* 0x000e660000000000 */
[----:B-1----:R2:W4:Y:S08]  /*17d0*/  SYNCS.EXCH.64 URZ, [UR8+0x3008], UR10 ;  /* 0x0030080a08ff75b2 */ /* 0x0025300008000100 */
[----:B------:R2:W5:Y:S02]  /*17e0*/  SYNCS.EXCH.64 URZ, [UR8+0x3018], UR4 ;  /* 0x0030180408ff75b2 */ /* 0x0005640008000100 */
[----:B--2---:R-:W-:Y:S01]  /*17f0*/  NOP ;  /* 0x0000000000007918 */ /* 0x004fe20000000000 */
.L_x_54:
[----:B-1----:R-:W-:Y:S05]  /*1800*/  BSYNC.RECONVERGENT B3 ;  /* 0x0000000000037941 */ /* 0x002fea0003800200 */
.L_x_53:
[----:B------:R-:W-:Y:S05]  /*1810*/  @!P0 BRA `(.L_x_55) ;  /* 0x0000000400cc8947 */ /* 0x000fea0003800000 */
[----:B----45:R-:W-:Y:S01]  /*1820*/  BAR.SYNC.DEFER_BLOCKING 0x0 ;  /* 0x0000000000007b1d */ /* 0x030fe20000010000 */
[----:B------:R-:W-:Y:S01]  /*1830*/  @!P3 IMAD.MOV.U32 R2, RZ, RZ, 0x1800 ;  /* 0x00001800ff02b424 */ /* 0x000fe200078e00ff */
[----:B------:R-:W-:Y:S02]  /*1840*/  ELECT P1, URZ, PT ;  /* 0x0000000000ff782f */ /* 0x000fe40003820000 */
[----:B------:R-:W-:Y:S02]  /*1850*/  ELECT P0, URZ, PT ;  /* 0x0000000000ff782f */ /* 0x000fe40003800000 */
[C---:B------:R-:W-:Y:S01]  /*1860*/  ISETP.LT.U32.AND P1, PT, R68.reuse, 0x20, P1 ;  /* 0x000000204400780c */ /* 0x040fe20000f21070 */
[----:B------:R-:W-:Y:S01]  /*1870*/  UMOV UR11, UR15 ;  /* 0x0000000f000b7c82 */ /* 0x000fe20008000000 */
[----:B------:R-:W-:Y:S01]  /*1880*/  ISETP.LT.U32.AND P0, PT, R68, 0x20, P0 ;  /* 0x000000204400780c */ /* 0x000fe20000701070 */
[----:B------:R-:W-:-:S10]  /*1890*/  UIADD3 UR16, UPT, UPT, UR8, 0x2000, URZ ;  /* 0x0000200008107890 */ /* 0x000fd4000fffe0ff */
[----:B------:R-:W-:Y:S01]  /*18a0*/  VOTEU.ANY UP0, P1 ;  /* 0x0000000000ff7886 */ /* 0x000fe20000800100 */
[----:B------:R-:W-:Y:S01]  /*18b0*/  VOTEU.ANY UP2, P1 ;  /* 0x0000000000ff7886 */ /* 0x000fe20000840100 */
[----:B------:R-:W-:Y:S01]  /*18c0*/  VOTEU.ANY UP1, P0 ;  /* 0x0000000000ff7886 */ /* 0x000fe20000020100 */
[----:B------:R-:W-:Y:S01]  /*18d0*/  VOTEU.ANY UP3, P0 ;  /* 0x0000000000ff7886 */ /* 0x000fe20000060100 */
[----:B------:R1:W-:Y:S01]  /*18e0*/  @!P3 SYNCS.ARRIVE.TRANS64 RZ, [UR8+0x3000], R2 ;  /* 0x00300002ffffb9a7 */ /* 0x0003e20008000008 */
[----:B------:R2:W-:Y:S06]  /*18f0*/  MEMBAR.ALL.CTA ;  /* 0x0000000000007992 */ /* 0x0005ec0000008000 */
[----:B--2---:R-:W2:Y:S01]  /*1900*/  FENCE.VIEW.ASYNC.S ;  /* 0x00000000000073c6 */ /* 0x004ea20000000000 */
[----:B------:R-:W-:Y:S01]  /*1910*/  @UP0 UIADD3 UR9, UPT, UPT, UR8, 0x3000, URZ ;  /* 0x0000300008090890 */ /* 0x000fe2000fffe0ff */
[----:B------:R-:W-:Y:S01]  /*1920*/  @UP0 UMOV UR10, URZ ;  /* 0x000000ff000a0c82 */ /* 0x000fe20008000000 */
[----:B------:R-:W-:Y:S01]  /*1930*/  @UP1 UIADD3 UR17, UPT, UPT, UR8, 0x3000, URZ ;  /* 0x0000300008111890 */ /* 0x000fe2000fffe0ff */
[----:B------:R-:W-:Y:S01]  /*1940*/  @UP1 UMOV UR19, URZ ;  /* 0x000000ff00131c82 */ /* 0x000fe20008000000 */
[----:B------:R-:W-:Y:S01]  /*1950*/  UISETP.NE.U32.AND UP0, UPT, UR22, URZ, UPT ;  /* 0x000000ff1600728c */ /* 0x000fe2000bf05070 */
[----:B--2---:R-:W-:Y:S06]  /*1960*/  BAR.SYNC.DEFER_BLOCKING 0x0 ;  /* 0x0000000000007b1d */ /* 0x004fec0000010000 */
[----:B------:R1:W-:Y:S02]  /*1970*/  @UP2 UTMALDG.2D [UR8], [UR24] ;  /* 0x00000008180025b4 */ /* 0x0003e40008008000 */
[----:B------:R-:W-:Y:S06]  /*1980*/  BAR.SYNC.DEFER_BLOCKING 0x0 ;  /* 0x0000000000007b1d */ /* 0x000fec0000010000 */
[----:B------:R1:W-:Y:S02]  /*1990*/  @UP3 UTMALDG.2D [UR16], [UR26] ;  /* 0x000000101a0035b4 */ /* 0x0003e40008008000 */
[----:B------:R-:W-:Y:S06]  /*19a0*/  BAR.SYNC.DEFER_BLOCKING 0x0 ;  /* 0x0000000000007b1d */ /* 0x000fec0000010000 */
[----:B------:R-:W2:Y:S02]  /*19b0*/  SYNCS.PHASECHK.TRANS64.TRYWAIT P0, [UR8+0x3000], RZ ;  /* 0x003000ffff0075a7 */ /* 0x000ea40008001108 */
[----:B-12---:R-:W-:Y:S05]  /*19c0*/  @!P0 BRA `(.L_x_56) ;  /* 0x0000000c00348947 */ /* 0x006fea0003800000 */
.L_x_70:
[----:B------:R-:W-:Y:S05]  /*19d0*/  BRA.U UP0, `(.L_x_57) ;  /* 0x0000000100287547 */ /* 0x000fea000b800000 */
[----:B------:R-:W-:Y:S02]  /*19e0*/  USHF.R.U32.HI UR4, URZ, 0x4, UR8 ;  /* 0x00000004ff047899 */ /* 0x000fe40008011608 */
[----:B------:R-:W-:Y:S02]  /*19f0*/  USHF.R.U32.HI UR6, URZ, 0x4, UR16 ;  /* 0x00000004ff067899 */ /* 0x000fe40008011610 */
[----:B------:R-:W-:Y:S02]  /*1a00*/  USGXT.U32 UR4, UR4, 0xe ;  /* 0x0000000e0404789a */ /* 0x000fe40008000000 */
[----:B------:R-:W-:Y:S01]  /*1a10*/  USGXT.U32 UR6, UR6, 0xe ;  /* 0x0000000e0606789a */ /* 0x000fe20008000000 */
[----:B------:R-:W-:Y:S01]  /*1a20*/  UMOV UR10, 0x0 ;  /* 0x00000000000a7882 */ /* 0x000fe20000000000 */
[----:B------:R-:W-:Y:S01]  /*1a30*/  UMOV UR11, 0x8110010 ;  /* 0x08110010000b7882 */ /* 0x000fe20000000000 */
[----:B------:R-:W-:Y:S01]  /*1a40*/  UMOV UR5, 0xc0004010 ;  /* 0xc000401000057882 */ /* 0x000fe20000000000 */
[----:B------:R-:W-:-:S05]  /*1a50*/  UMOV UR7, 0x80004020 ;  /* 0x8000402000077882 */ /* 0x000fca0000000000 */
[----:B------:R1:W-:Y:S01]  /*1a60*/  UTCQMMA gdesc[UR4], gdesc[UR6], tmem[UR23], tmem[UR10], idesc[UR11], !UPT ;  /* 0x00ff0a06040075ea */ /* 0x0003e2000f800317 */
[----:B------:R-:W-:Y:S02]  /*1a70*/  NOP ;  /* 0x0000000000007918 */ /* 0x000fe40000000000 */
.L_x_57:
[----:B------:R-:W-:Y:S01]  /*1a80*/  ELECT P0, URZ, PT ;  /* 0x0000000000ff782f */ /* 0x000fe20003800000 */
[----:B-1----:R-:W-:Y:S01]  /*1a90*/  UMOV UR4, UR12 ;  /* 0x0000000c00047c82 */ /* 0x002fe20008000000 */
[----:B------:R-:W-:Y:S02]  /*1aa0*/  UMOV UR5, URZ ;  /* 0x000000ff00057c82 */ /* 0x000fe40008000000 */
[----:B------:R-:W-:-:S13]  /*1ab0*/  ISETP.LT.U32.AND P0, PT, R68, 0x20, P0 ;  /* 0x000000204400780c */ /* 0x000fda0000701070 */
[----:B------:R-:W-:Y:S01]  /*1ac0*/  VOTEU.ANY UP0, P0 ;  /* 0x0000000000ff7886 */ /* 0x000fe20000000100 */
[----:B------:R-:W-:Y:S01]  /*1ad0*/  VOTEU.ANY UP1, P0 ;  /* 0x0000000000ff7886 */ /* 0x000fe20000020100 */
[----:B------:R-:W-:-:S03]  /*1ae0*/  ISETP.GE.U32.AND P0, PT, R10, 0x21, PT ;  /* 0x000000210a00780c */ /* 0x000fc60003f06070 */
[----:B------:R-:W-:Y:S02]  /*1af0*/  @UP0 UMOV UR4, UR4 ;  /* 0x0000000400040c82 */ /* 0x000fe40008000000 */
[----:B------:R1:W-:Y:S01]  /*1b00*/  @UP1 UTCBAR [UR4], URZ ;  /* 0x000000ff040013e9 */ /* 0x0003e200080000ff */
[----:B------:R-:W-:Y:S06]  /*1b10*/  BAR.SYNC.DEFER_BLOCKING 0x0 ;  /* 0x0000000000007b1d */ /* 0x000fec0000010000 */
[----:B------:R-:W2:Y:S02]  /*1b20*/  SYNCS.PHASECHK.TRANS64.TRYWAIT P1, [UR8+0x3010], RZ ;  /* 0x003010ffff0075a7 */ /* 0x000ea40008021108 */
[----:B-12---:R-:W-:Y:S05]  /*1b30*/  @!P1 BRA `(.L_x_58) ;  /* 0x0000000800e49947 */ /* 0x006fea0003800000 */
.L_x_71:
[----:B------:R-:W-:Y:S01]  /*1b40*/  UMOV UR4, URZ ;  /* 0x000000ff00047c82 */ /* 0x000fe20008000000 */
[----:B------:R-:W-:Y:S05]  /*1b50*/  @!P0 BRA `(.L_x_55) ;  /* 0x0000000000fc8947 */ /* 0x000fea0003800000 */
[----:B------:R-:W1:Y:S01]  /*1b60*/  LDCU UR28, c[0x0][0x3a0] ;  /* 0x00007400ff1c77ac */ /* 0x000e620008000800 */
[----:B------:R-:W-:Y:S01]  /*1b70*/  UMOV UR5, 0x1 ;  /* 0x0000000100057882 */ /* 0x000fe20000000000 */
[----:B------:R-:W-:-:S05]  /*1b80*/  UMOV UR14, 0x20 ;  /* 0x00000020000e7882 */ /* 0x000fca0000000000 */
.L_x_62:
[----:B------:R-:W-:Y:S01]  /*1b90*/  BAR.SYNC.DEFER_BLOCKING 0x0 ;  /* 0x0000000000007b1d */ /* 0x000fe20000010000 */
[----:B------:R-:W-:Y:S01]  /*1ba0*/  ULEA UR9, UR5, UR8, 0x3 ;  /* 0x0000000805097291 */ /* 0x000fe2000f8e18ff */
[----:B------:R-:W-:Y:S01]  /*1bb0*/  @!P3 IMAD.MOV.U32 R2, RZ, RZ, 0x1800 ;  /* 0x00001800ff02b424 */ /* 0x000fe200078e00ff */
[----:B------:R-:W-:Y:S01]  /*1bc0*/  ELECT P1, URZ, PT ;  /* 0x0000000000ff782f */ /* 0x000fe20003820000 */
[----:B------:R-:W-:-:S03]  /*1bd0*/  ULEA UR12, UR5, UR8, 0xc ;  /* 0x00000008050c7291 */ /* 0x000fc6000f8e60ff */
[----:B------:R-:W-:Y:S02]  /*1be0*/  ISETP.LT.U32.AND P1, PT, R68, 0x20, P1 ;  /* 0x000000204400780c */ /* 0x000fe40000f21070 */
[----:B------:R-:W-:Y:S01]  /*1bf0*/  ELECT P0, URZ, PT ;  /* 0x0000000000ff782f */ /* 0x000fe20003800000 */
[----:B------:R-:W-:-:S03]  /*1c00*/  ULEA UR16, UR5, UR8, 0xb ;  /* 0x0000000805107291 */ /* 0x000fc6000f8e58ff */
[----:B------:R-:W-:Y:S01]  /*1c10*/  ISETP.LT.U32.AND P0, PT, R68, 0x20, P0 ;  /* 0x000000204400780c */ /* 0x000fe20000701070 */
[----:B------:R-:W-:Y:S01]  /*1c20*/  UMOV UR19, UR14 ;  /* 0x0000000e00137c82 */ /* 0x000fe20008000000 */
[----:B------:R-:W-:Y:S02]  /*1c30*/  UIADD3 UR16, UPT, UPT, UR16, 0x2000, URZ ;  /* 0x0000200010107890 */ /* 0x000fe4000fffe0ff */
[----:B------:R-:W-:-:S03]  /*1c40*/  USHF.L.U32 UR6, UR4, 0x1f, URZ ;  /* 0x0000001f04067899 */ /* 0x000fc600080006ff */
[----:B------:R-:W-:Y:S01]  /*1c50*/  VOTEU.ANY UP0, P1 ;  /* 0x0000000000ff7886 */ /* 0x000fe20000800100 */
[----:B------:R2:W-:Y:S01]  /*1c60*/  @!P3 SYNCS.ARRIVE.TRANS64 RZ, [UR9+0x3000], R2 ;  /* 0x00300002ffffb9a7 */ /* 0x0005e20008000009 */
[----:B------:R4:W-:Y:S06]  /*1c70*/  MEMBAR.ALL.CTA ;  /* 0x0000000000007992 */ /* 0x0009ec0000008000 */
[----:B----4-:R-:W4:Y:S01]  /*1c80*/  FENCE.VIEW.ASYNC.S ;  /* 0x00000000000073c6 */ /* 0x010f220000000000 */
[----:B------:R-:W-:Y:S01]  /*1c90*/  @UP0 UIADD3 UR13, UPT, UPT, UR9, 0x3000, URZ ;  /* 0x00003000090d0890 */ /* 0x000fe2000fffe0ff */
[----:B----4-:R-:W-:Y:S01]  /*1ca0*/  VOTEU.ANY UP0, P1 ;  /* 0x0000000000ff7886 */ /* 0x010fe20000800100 */
[----:B------:R-:W-:Y:S01]  /*1cb0*/  VOTEU.ANY UP1, P0 ;  /* 0x0000000000ff7886 */ /* 0x000fe20000020100 */
[----:B--2---:R-:W-:-:S04]  /*1cc0*/  IMAD.U32 R2, RZ, RZ, UR6 ;  /* 0x00000006ff027e24 */ /* 0x004fc8000f8e00ff */
[----:B------:R-:W-:Y:S01]  /*1cd0*/  @UP1 UIADD3 UR17, UPT, UPT, UR9, 0x3000, URZ ;  /* 0x0000300009111890 */ /* 0x000fe2000fffe0ff */
[----:B------:R-:W-:Y:S01]  /*1ce0*/  VOTEU.ANY UP1, P0 ;  /* 0x0000000000ff7886 */ /* 0x000fe20000020100 */
[----:B------:R-:W-:Y:S06]  /*1cf0*/  BAR.SYNC.DEFER_BLOCKING 0x0 ;  /* 0x0000000000007b1d */ /* 0x000fec0000010000 */
[----:B------:R2:W-:Y:S01]  /*1d00*/  @UP0 UTMALDG.2D [UR12], [UR24] ;  /* 0x0000000c180005b4 */ /* 0x0005e20008008000 */
[----:B------:R-:W-:Y:S01]  /*1d10*/  UISETP.NE.U32.AND UP0, UPT, UR22, URZ, UPT ;  /* 0x000000ff1600728c */ /* 0x000fe2000bf05070 */
[----:B------:R-:W-:Y:S06]  /*1d20*/  BAR.SYNC.DEFER_BLOCKING 0x0 ;  /* 0x0000000000007b1d */ /* 0x000fec0000010000 */
[----:B------:R2:W-:Y:S02]  /*1d30*/  @UP1 UTMALDG.2D [UR16], [UR26] ;  /* 0x000000101a0015b4 */ /* 0x0005e40008008000 */
[----:B------:R-:W-:Y:S06]  /*1d40*/  BAR.SYNC.DEFER_BLOCKING 0x0 ;  /* 0x0000000000007b1d */ /* 0x000fec0000010000 */
[----:B------:R-:W4:Y:S02]  /*1d50*/  SYNCS.PHASECHK.TRANS64.TRYWAIT P0, [UR9+0x3000], R2 ;  /* 0x00300002ff0075a7 */ /* 0x000f240008001109 */
[----:B--2-4-:R-:W-:Y:S05]  /*1d60*/  @!P0 BRA `(.L_x_59) ;  /* 0x0000000800648947 */ /* 0x014fea0003800000 */
.L_x_72:
        /* <DEDUP_REMOVED lines=9> */
[----:B------:R2:W-:Y:S01]  /*1e00*/  UTCQMMA gdesc[UR6], gdesc[UR10], tmem[UR23], tmem[UR12], idesc[UR13], UPT ;  /* 0x00ff0c0a060075ea */ /* 0x0005e2000b800317 */
[----:B------:R-:W-:Y:S02]  /*1e10*/  NOP ;  /* 0x0000000000007918 */ /* 0x000fe40000000000 */
.L_x_60:
[----:B------:R-:W-:Y:S01]  /*1e20*/  ELECT P0, URZ, PT ;  /* 0x0000000000ff782f */ /* 0x000fe20003800000 */
[----:B--2---:R-:W-:-:S03]  /*1e30*/  UIADD3 UR6, UPT, UPT, UR9, 0x3010, URZ ;  /* 0x0000301009067890 */ /* 0x004fc6000fffe0ff */
[----:B------:R-:W-:Y:S01]  /*1e40*/  ISETP.LT.U32.AND P0, PT, R68, 0x20, P0 ;  /* 0x000000204400780c */ /* 0x000fe20000701070 */
[----:B------:R-:W-:-:S12]  /*1e50*/  UMOV UR7, URZ ;  /* 0x000000ff00077c82 */ /* 0x000fd80008000000 */
[----:B------:R-:W-:Y:S01]  /*1e60*/  VOTEU.ANY UP0, P0 ;  /* 0x0000000000ff7886 */ /* 0x000fe20000000100 */
[----:B------:R-:W-:-:S04]  /*1e70*/  VOTEU.ANY UP1, P0 ;  /* 0x0000000000ff7886 */ /* 0x000fc80000020100 */
[----:B------:R-:W-:Y:S02]  /*1e80*/  @UP0 UMOV UR6, UR6 ;  /* 0x0000000600060c82 */ /* 0x000fe40008000000 */
[----:B------:R2:W-:Y:S01]  /*1e90*/  @UP1 UTCBAR [UR6], URZ ;  /* 0x000000ff060013e9 */ /* 0x0005e200080000ff */
[----:B------:R-:W-:Y:S06]  /*1ea0*/  BAR.SYNC.DEFER_BLOCKING 0x0 ;  /* 0x0000000000007b1d */ /* 0x000fec0000010000 */
[----:B------:R-:W4:Y:S02]  /*1eb0*/  SYNCS.PHASECHK.TRANS64.TRYWAIT P0, [UR9+0x3010], R2 ;  /* 0x00301002ff0075a7 */ /* 0x000f240008001109 */
[----:B--2-4-:R-:W-:Y:S05]  /*1ec0*/  @!P0 BRA `(.L_x_61) ;  /* 0x0000000800188947 */ /* 0x014fea0003800000 */
.L_x_73:
[----:B------:R-:W-:Y:S02]  /*1ed0*/  UIADD3 UR5, UPT, UPT, UR5, 0x1, URZ ;  /* 0x0000000105057890 */ /* 0x000fe4000fffe0ff */
[----:B------:R-:W-:Y:S02]  /*1ee0*/  UIADD3 UR14, UPT, UPT, UR14, 0x20, URZ ;  /* 0x000000200e0e7890 */ /* 0x000fe4000fffe0ff */
[----:B------:R-:W-:-:S04]  /*1ef0*/  UISETP.NE.U32.AND UP0, UPT, UR5, 0x2, UPT ;  /* 0x000000020500788c */ /* 0x000fc8000bf05070 */
[----:B------:R-:W-:Y:S02]  /*1f00*/  USEL UR6, URZ, 0x1, UP0 ;  /* 0x00000001ff067887 */ /* 0x000fe40008000000 */
[----:B------:R-:W-:Y:S02]  /*1f10*/  USEL UR5, UR5, URZ, UP0 ;  /* 0x000000ff05057287 */ /* 0x000fe40008000000 */
[----:B-1----:R-:W-:Y:S02]  /*1f20*/  UISETP.GE.AND UP0, UPT, UR14, UR28, UPT ;  /* 0x0000001c0e00728c */ /* 0x002fe4000bf06270 */
[----:B------:R-:W-:-:S07]  /*1f30*/  ULOP3.LUT UR4, UR4, UR6, URZ, 0x3c, !UPT ;  /* 0x0000000604047292 */ /* 0x000fce000f8e3cff */
[----:B------:R-:W-:Y:S05]  /*1f40*/  BRA.U !UP0, `(.L_x_62) ;  /* 0xfffffffd08107547 */ /* 0x000fea000b83ffff */
.L_x_55:
[----:B----45:R-:W-:Y:S06]  /*1f50*/  BAR.SYNC.DEFER_BLOCKING 0x0 ;  /* 0x0000000000007b1d */ /* 0x030fec0000010000 */
[----:B------:R-:W-:Y:S04]  /*1f60*/  BSSY.RECONVERGENT B3, `(.L_x_63) ;  /* 0x0000004000037945 */ /* 0x000fe80003800200 */
[----:B------:R-:W-:Y:S05]  /*1f70*/  @P3 BRA `(.L_x_64) ;  /* 0x0000000000083947 */ /* 0x000fea0003800000 */
[----:B------:R-:W1:Y:S02]  /*1f80*/  SYNCS.CCTL.IV [UR8+0x3000] ;  /* 0x00300000ff0079b1 */ /* 0x000e640008000008 */
[----:B-1----:R-:W1:Y:S02]  /*1f90*/  SYNCS.CCTL.IV [UR8+0x3010] ;  /* 0x00301000ff0079b1 */ /* 0x002e640008000008 */
.L_x_64:
[----:B------:R-:W-:Y:S05]  /*1fa0*/  BSYNC.RECONVERGENT B3 ;  /* 0x0000000000037941 */ /* 0x000fea0003800200 */
.L_x_63:
[----:B-1----:R-:W-:Y:S06]  /*1fb0*/  BAR.SYNC.DEFER_BLOCKING 0x0 ;  /* 0x0000000000007b1d */ /* 0x002fec0000010000 */
[----:B------:R-:W-:Y:S04]  /*1fc0*/  BSSY.RECONVERGENT B3, `(.L_x_65) ;  /* 0x0000004000037945 */ /* 0x000fe80003800200 */
[----:B------:R-:W-:Y:S05]  /*1fd0*/  @P3 BRA `(.L_x_66) ;  /* 0x0000000000083947 */ /* 0x000fea0003800000 */
[----:B------:R-:W1:Y:S02]  /*1fe0*/  SYNCS.CCTL.IV [UR8+0x3008] ;  /* 0x00300800ff0079b1 */ /* 0x000e640008000008 */
[----:B-1----:R-:W1:Y:S02]  /*1ff0*/  SYNCS.CCTL.IV [UR8+0x3018] ;  /* 0x00301800ff0079b1 */ /* 0x002e640008000008 */
.L_x_66:
[----:B------:R-:W-:Y:S05]  /*2000*/  BSYNC.RECONVERGENT B3 ;  /* 0x0000000000037941 */ /* 0x000fea0003800200 */
.L_x_65:
[----:B------:R-:W-:Y:S01]  /*2010*/  USHF.L.U32 UR22, UR22, 0x15, URZ ;  /* 0x0000001516167899 */ /* 0x000fe200080006ff */
[C---:B------:R-:W-:Y:S01]  /*2020*/  IMAD.SHL.U32 R2, R0.reuse, 0x40, RZ ;  /* 0x0000004000027824 */ /* 0x040fe200078e00ff */
[----:B------:R-:W-:Y:S01]  /*2030*/  ELECT P0, URZ, PT ;  /* 0x0000000000ff782f */ /* 0x000fe20003800000 */
[----:B------:R-:W-:Y:S01]  /*2040*/  IMAD.SHL.U32 R3, R0, 0x8, RZ ;  /* 0x0000000800037824 */ /* 0x000fe200078e00ff */
[----:B------:R-:W-:Y:S02]  /*2050*/  ULOP3.LUT UR22, UR22, 0x600000, URZ, 0xc0, !UPT ;  /* 0x0060000016167892 */ /* 0x000fe4000f8ec0ff */
[----:B------:R-:W-:Y:S01]  /*2060*/  LOP3.LUT R0, R2, 0x1fc0, RZ, 0xc0, !PT ;  /* 0x00001fc002007812 */ /* 0x000fe200078ec0ff */
[----:B------:R-:W-:Y:S01]  /*2070*/  UMOV UR9, UR18 ;  /* 0x0000001200097c82 */ /* 0x000fe20008000000 */
[----:B------:R-:W-:Y:S01]  /*2080*/  UIADD3 UR22, UPT, UPT, UR23, UR22, URZ ;  /* 0x0000001617167290 */ /* 0x000fe2000fffe0ff */
[----:B------:R-:W-:Y:S01]  /*2090*/  ISETP.LT.U32.AND P0, PT, R68, 0x20, P0 ;  /* 0x000000204400780c */ /* 0x000fe20000701070 */
[----:B------:R-:W-:Y:S01]  /*20a0*/  UMOV UR10, UR15 ;  /* 0x0000000f000a7c82 */ /* 0x000fe20008000000 */
[----:B------:R-:W-:-:S04]  /*20b0*/  LOP3.LUT R0, R0, 0x30, R3, 0xf8, !PT ;  /* 0x0000003000007812 */ /* 0x000fc800078ef803 */
[C---:B------:R-:W-:Y:S02]  /*20c0*/  LOP3.LUT R2, R0.reuse, 0x10, RZ, 0x3c, !PT ;  /* 0x0000001000027812 */ /* 0x040fe400078e3cff */
[----:B---3--:R-:W2:Y:S01]  /*20d0*/  LDTM.x64 R4, tmem[UR22] ;  /* 0x00000016000479ee */ /* 0x008ea20008340000 */
[----:B------:R-:W-:Y:S01]  /*20e0*/  LOP3.LUT R3, R0, 0x20, RZ, 0x3c, !PT ;  /* 0x0000002000037812 */ /* 0x000fe200078e3cff */
[----:B------:R-:W-:-:S03]  /*20f0*/  NOP ;  /* 0x0000000000007918 */ /* 0x000fc60000000000 */
[----:B--2---:R-:W-:Y:S01]  /*2100*/  VOTEU.ANY UP1, P0 ;  /* 0x0000000000ff7886 */ /* 0x004fe20000020100 */
[----:B------:R-:W-:Y:S01]  /*2110*/  VOTEU.ANY UP0, P0 ;  /* 0x0000000000ff7886 */ /* 0x000fe20000000100 */
[----:B------:R-:W-:Y:S02]  /*2120*/  F2FP.SATFINITE.E4M3.F32.PACK_AB_MERGE_C R6, R7, R6, RZ ;  /* 0x000000060706723e */ /* 0x000fe400048070ff */
[----:B------:R-:W-:Y:S02]  /*2130*/  F2FP.SATFINITE.E4M3.F32.PACK_AB_MERGE_C R10, R11, R10, RZ ;  /* 0x0000000a0b0a723e */ /* 0x000fe400048070ff */
[----:B------:R-:W-:Y:S02]  /*2140*/  F2FP.SATFINITE.E4M3.F32.PACK_AB_MERGE_C R14, R15, R14, RZ ;  /* 0x0000000e0f0e723e */ /* 0x000fe400048070ff */
[----:B------:R-:W-:Y:S02]  /*2150*/  F2FP.SATFINITE.E4M3.F32.PACK_AB_MERGE_C R7, R19, R18, RZ ;  /* 0x000000121307723e */ /* 0x000fe400048070ff */
[----:B------:R-:W-:-:S02]  /*2160*/  F2FP.SATFINITE.E4M3.F32.PACK_AB_MERGE_C R22, R23, R22, RZ ;  /* 0x000000161716723e */ /* 0x000fc400048070ff */
[----:B------:R-:W-:Y:S02]  /*2170*/  F2FP.SATFINITE.E4M3.F32.PACK_AB_MERGE_C R26, R27, R26, RZ ;  /* 0x0000001a1b1a723e */ /* 0x000fe400048070ff */
        /* <DEDUP_REMOVED lines=10> */
[----:B------:R-:W-:-:S02]  /*2220*/  F2FP.SATFINITE.E4M3.F32.PACK_AB_MERGE_C R4, R5, R4, R6 ;  /* 0x000000040504723e */ /* 0x000fc40004807006 */
[----:B------:R-:W-:Y:S02]  /*2230*/  F2FP.SATFINITE.E4M3.F32.PACK_AB_MERGE_C R5, R9, R8, R10 ;  /* 0x000000080905723e */ /* 0x000fe4000480700a */
[----:B------:R-:W-:Y:S02]  /*2240*/  F2FP.SATFINITE.E4M3.F32.PACK_AB_MERGE_C R6, R13, R12, R14 ;  /* 0x0000000c0d06723e */ /* 0x000fe4000480700e */
[----:B------:R-:W-:Y:S02]  /*2250*/  F2FP.SATFINITE.E4M3.F32.PACK_AB_MERGE_C R7, R17, R16, R7 ;  /* 0x000000101107723e */ /* 0x000fe40004807007 */
[----:B------:R-:W-:Y:S02]  /*2260*/  F2FP.SATFINITE.E4M3.F32.PACK_AB_MERGE_C R20, R21, R20, R22 ;  /* 0x000000141514723e */ /* 0x000fe40004807016 */
[----:B------:R-:W-:Y:S01]  /*2270*/  F2FP.SATFINITE.E4M3.F32.PACK_AB_MERGE_C R21, R25, R24, R26 ;  /* 0x000000181915723e */ /* 0x000fe2000480701a */
[----:B-1----:R1:W-:Y:S01]  /*2280*/  STS.128 [R0+UR8], R4 ;  /* 0x0000000400007988 */ /* 0x0023e20008000c08 */
[----:B------:R-:W-:-:S02]  /*2290*/  F2FP.SATFINITE.E4M3.F32.PACK_AB_MERGE_C R22, R29, R28, R30 ;  /* 0x0000001c1d16723e */ /* 0x000fc4000480701e */
[----:B------:R-:W-:Y:S02]  /*22a0*/  F2FP.SATFINITE.E4M3.F32.PACK_AB_MERGE_C R23, R33, R32, R23 ;  /* 0x000000202117723e */ /* 0x000fe40004807017 */
[----:B------:R-:W-:Y:S02]  /*22b0*/  F2FP.SATFINITE.E4M3.F32.PACK_AB_MERGE_C R36, R37, R36, R38 ;  /* 0x000000242524723e */ /* 0x000fe40004807026 */
[----:B------:R-:W-:Y:S01]  /*22c0*/  F2FP.SATFINITE.E4M3.F32.PACK_AB_MERGE_C R37, R41, R40, R42 ;  /* 0x000000282925723e */ /* 0x000fe2000480702a */
[----:B------:R1:W-:Y:S01]  /*22d0*/  STS.128 [R2+UR8], R20 ;  /* 0x0000001402007988 */ /* 0x0003e20008000c08 */
[----:B------:R-:W-:Y:S02]  /*22e0*/  F2FP.SATFINITE.E4M3.F32.PACK_AB_MERGE_C R38, R45, R44, R46 ;  /* 0x0000002c2d26723e */ /* 0x000fe4000480702e */
[----:B------:R-:W-:Y:S02]  /*22f0*/  F2FP.SATFINITE.E4M3.F32.PACK_AB_MERGE_C R39, R49, R48, R50 ;  /* 0x000000303127723e */ /* 0x000fe40004807032 */
[----:B------:R-:W-:-:S02]  /*2300*/  F2FP.SATFINITE.E4M3.F32.PACK_AB_MERGE_C R52, R53, R52, R54 ;  /* 0x000000343534723e */ /* 0x000fc40004807036 */
[----:B------:R-:W-:Y:S01]  /*2310*/  F2FP.SATFINITE.E4M3.F32.PACK_AB_MERGE_C R53, R57, R56, R58 ;  /* 0x000000383935723e */ /* 0x000fe2000480703a */
[----:B------:R1:W-:Y:S01]  /*2320*/  STS.128 [R3+UR8], R36 ;  /* 0x0000002403007988 */ /* 0x0003e20008000c08 */
[----:B------:R-:W-:Y:S02]  /*2330*/  F2FP.SATFINITE.E4M3.F32.PACK_AB_MERGE_C R54, R61, R60, R62 ;  /* 0x0000003c3d36723e */ /* 0x000fe4000480703e */
[----:B------:R-:W-:Y:S02]  /*2340*/  F2FP.SATFINITE.E4M3.F32.PACK_AB_MERGE_C R55, R65, R64, R66 ;  /* 0x000000404137723e */ /* 0x000fe40004807042 */
[----:B------:R-:W-:-:S05]  /*2350*/  LOP3.LUT R8, R0, 0x30, RZ, 0x3c, !PT ;  /* 0x0000003000087812 */ /* 0x000fca00078e3cff */
[----:B------:R1:W-:Y:S01]  /*2360*/  STS.128 [R8+UR8], R52 ;  /* 0x0000003408007988 */ /* 0x0003e20008000c08 */
[----:B------:R2:W-:Y:S06]  /*2370*/  MEMBAR.ALL.CTA ;  /* 0x0000000000007992 */ /* 0x0005ec0000008000 */
[----:B--2---:R-:W2:Y:S02]  /*2380*/  FENCE.VIEW.ASYNC.S ;  /* 0x00000000000073c6 */ /* 0x004ea40000000000 */
[----:B--2---:R-:W-:Y:S06]  /*2390*/  BAR.SYNC.DEFER_BLOCKING 0x0 ;  /* 0x0000000000007b1d */ /* 0x004fec0000010000 */
[----:B------:R1:W-:Y:S01]  /*23a0*/  @UP1 UTMASTG.2D [UR8], [UR20] ;  /* 0x00000008140013b5 */ /* 0x0003e20008008000 */
[----:B------:R0:W-:Y:S01]  /*23b0*/  UTMACMDFLUSH ;  /* 0x00000000000079b7 */ /* 0x0001e20000000000 */
[----:B------:R-:W-:-:S04]  /*23c0*/  DEPBAR.LE SB0, 0x0 ;  /* 0x000080000000791a */ /* 0x000fc80000000000 */
[----:B------:R-:W-:Y:S08]  /*23d0*/  BAR.SYNC.DEFER_BLOCKING 0x0 ;  /* 0x0000000000007b1d */ /* 0x000ff00000010000 */
[----:B------:R-:W-:Y:S06]  /*23e0*/  BAR.SYNC.DEFER_BLOCKING 0x0 ;  /* 0x0000000000007b1d */ /* 0x000fec0000010000 */
[----:B-1----:R-:W-:Y:S05]  /*23f0*/  @P2 BRA `(.L_x_67) ;  /* 0x0000000000a02947 */ /* 0x002fea0003800000 */
[----:B------:R-:W1:Y:S01]  /*2400*/  S2UR UR5, SR_CgaCtaId ;  /* 0x00000000000579c3 */ /* 0x000e620000008800 */
[----:B------:R-:W-:Y:S01]  /*2410*/  NOP ;  /* 0x0000000000007918 */ /* 0x000fe20000000000 */
[----:B------:R-:W-:Y:S01]  /*2420*/  UMOV UR4, 0x50 ;  /* 0x0000005000047882 */ /* 0x000fe20000000000 */
[----:B------:R-:W-:Y:S02]  /*2430*/  IMAD.U32 R0, RZ, RZ, UR23 ;  /* 0x00000017ff007e24 */ /* 0x000fe4000f8e00ff */
[----:B------:R-:W-:Y:S02]  /*2440*/  IMAD.MOV.U32 R3, RZ, RZ, 0x3 ;  /* 0x00000003ff037424 */ /* 0x000fe400078e00ff */
[----:B------:R-:W-:Y:S01]  /*2450*/  IMAD.MOV.U32 R7, RZ, RZ, 0x1 ;  /* 0x00000001ff077424 */ /* 0x000fe200078e00ff */
[----:B------:R-:W-:-:S04]  /*2460*/  LOP3.LUT R0, R0, 0xffff, RZ, 0xc0, !PT ;  /* 0x0000ffff00007812 */ /* 0x000fc800078ec0ff */
[----:B------:R-:W-:-:S05]  /*2470*/  SHF.R.U32.HI R0, RZ, 0x5, R0 ;  /* 0x00000005ff007819 */ /* 0x000fca0000011600 */
[----:B------:R-:W-:Y:S01]  /*2480*/  VIADD R2, R0, 0x10 ;  /* 0x0000001000027836 */ /* 0x000fe20000000000 */
[----:B------:R-:W-:Y:S01]  /*2490*/  SHF.L.U32 R0, R3, R0, RZ ;  /* 0x0000000003007219 */ /* 0x000fe200000006ff */
[----:B-1----:R-:W-:-:S03]  /*24a0*/  ULEA UR6, UR5, UR4, 0x18 ;  /* 0x0000000405067291 */ /* 0x002fc6000f8ec0ff */
[----:B------:R-:W-:-:S04]  /*24b0*/  SHF.L.U32 R3, R7, R2, RZ ;  /* 0x0000000207037219 */ /* 0x000fc800000006ff */
[----:B------:R-:W-:Y:S02]  /*24c0*/  LOP3.LUT R0, R3, R0, RZ, 0xfc, !PT ;  /* 0x0000000003007212 */ /* 0x000fe400078efcff */
[----:B------:R-:W1:Y:S02]  /*24d0*/  LDS R5, [UR6] ;  /* 0x00000006ff057984 */ /* 0x000e640008000800 */
[C---:B------:R-:W-:Y:S02]  /*24e0*/  LOP3.LUT R2, R0.reuse, 0xffff, RZ, 0xc0, !PT ;  /* 0x0000ffff00027812 */ /* 0x040fe400078ec0ff */
[----:B-1----:R-:W-:-:S04]  /*24f0*/  LOP3.LUT R3, R0, 0xffff, R5, 0x80, !PT ;  /* 0x0000ffff00037812 */ /* 0x002fc800078e8005 */
[----:B------:R-:W-:-:S13]  /*2500*/  ISETP.NE.AND P0, PT, R3, R2, PT ;  /* 0x000000020300720c */ /* 0x000fda0003f05270 */
[----:B------:R-:W-:Y:S05]  /*2510*/  @P0 BRA `(.L_x_68) ;  /* 0x0000000000500947 */ /* 0x000fea0003800000 */
[----:B------:R-:W-:Y:S02]  /*2520*/  SHF.R.U32.HI R5, RZ, 0x10, R5 ;  /* 0x00000010ff057819 */ /* 0x000fe40000011605 */
[----:B------:R-:W-:-:S04]  /*2530*/  SHF.R.U32.HI R2, RZ, 0x10, R0 ;  /* 0x00000010ff027819 */ /* 0x000fc80000011600 */
[----:B------:R-:W-:-:S04]  /*2540*/  LOP3.LUT R5, R5, R2, RZ, 0xc0, !PT ;  /* 0x0000000205057212 */ /* 0x000fc800078ec0ff */
[----:B------:R-:W-:-:S13]  /*2550*/  ISETP.NE.AND P0, PT, R5, R2, PT ;  /* 0x000000020500720c */ /* 0x000fda0003f05270 */
[----:B------:R-:W-:Y:S05]  /*2560*/  @P0 BRA `(.L_x_69) ;  /* 0x0000000000300947 */ /* 0x000fea0003800000 */
[----:B------:R-:W-:Y:S01]  /*2570*/  R2UR UR4, R0 ;  /* 0x00000000000472ca */ /* 0x000fe200000e0000 */
[----:B------:R-:W-:Y:S01]  /*2580*/  VOTEU.ANY UR5, UPT, PT ;  /* 0x0000000000057886 */ /* 0x000fe200038e0100 */
[----:B------:R-:W1:Y:S01]  /*2590*/  S2R R0, SR_LANEID ;  /* 0x0000000000007919 */ /* 0x000e620000000000 */
[----:B------:R-:W-:-:S10]  /*25a0*/  UFLO.U32 UR5, UR5 ;  /* 0x00000005000572bd */ /* 0x000fd400080e0000 */
[----:B------:R-:W-:-:S06]  /*25b0*/  ULOP3.LUT UR4, URZ, UR4, URZ, 0x33, !UPT ;  /* 0x00000004ff047292 */ /* 0x000fcc000f8e33ff */
[----:B------:R-:W-:-:S04]  /*25c0*/  IMAD.U32 R2, RZ, RZ, UR4 ;  /* 0x00000004ff027e24 */ /* 0x000fc8000f8e00ff */
[----:B------:R-:W2:Y:S02]  /*25d0*/  REDUX UR7, R2 ;  /* 0x00000000020773c4 */ /* 0x000ea40000000000 */
[----:B------:R3:W-:Y:S01]  /*25e0*/  UTCATOMSWS.AND URZ, UR4 ;  /* 0x0000000400ff79e3 */ /* 0x0007e20008000000 */
[----:B-1----:R-:W-:Y:S01]  /*25f0*/  ISETP.EQ.U32.AND P0, PT, R0, UR5, PT ;  /* 0x0000000500007c0c */ /* 0x002fe2000bf02070 */
[----:B--2---:R-:W-:-:S12]  /*2600*/  IMAD.U32 R0, RZ, RZ, UR7 ;  /* 0x00000007ff007e24 */ /* 0x004fd8000f8e00ff */
[----:B------:R3:W-:Y:S01]  /*2610*/  @P0 ATOMS.AND RZ, [UR6], R0 ;  /* 0x00000000ffff098c */ /* 0x0007e2000a800006 */
[----:B------:R-:W-:Y:S05]  /*2620*/  BRA `(.L_x_67) ;  /* 0x0000000000147947 */ /* 0x000fea0003800000 */
.L_x_69:
[----:B------:R-:W-:-:S07]  /*2630*/  MOV R2, 0x2650 ;  /* 0x0000265000027802 */ /* 0x000fce0000000f00 */
[----:B------:R-:W-:Y:S05]  /*2640*/  CALL.REL.NOINC `($__internal_0_$__cuda_sm10x_tcgen05_guardrail_trap_col_being_dealloced_not_returned_by_alloc) ;  /* 0x0000000000447944 */ /* 0x000fea0003c00000 */
[----:B------:R-:W-:Y:S05]  /*2650*/  BRA `(.L_x_67) ;  /* 0x0000000000087947 */ /* 0x000fea0003800000 */
.L_x_68:
[----:B------:R-:W-:-:S07]  /*2660*/  MOV R2, 0x2680 ;  /* 0x0000268000027802 */ /* 0x000fce0000000f00 */
[----:B------:R-:W-:Y:S05]  /*2670*/  CALL.REL.NOINC `($__internal_2_$__cuda_sm10x_tcgen05_guardrail_trap_unallocated_columns_being_dealloced) ;  /* 0x0000000000507944 */ /* 0x000fea0003c00000 */
.L_x_67:
[----:B------:R-:W-:Y:S01]  /*2680*/  NOP ;  /* 0x0000000000007918 */ /* 0x000fe20000000000 */
[----:B---3--:R-:W-:Y:S05]  /*2690*/  EXIT ;  /* 0x000000000000794d */ /* 0x008fea0003800000 */
.L_x_56:
[----:B------:R-:W1:Y:S02]  /*26a0*/  SYNCS.PHASECHK.TRANS64.TRYWAIT P0, [UR8+0x3000], RZ ;  /* 0x003000ffff0075a7 */ /* 0x000e640008001108 */
[----:B-1----:R-:W-:Y:S05]  /*26b0*/  @!P0 BRA `(.L_x_56) ;  /* 0xfffffffc00f88947 */ /* 0x002fea000383ffff */
[----:B------:R-:W-:Y:S05]  /*26c0*/  BRA `(.L_x_70) ;  /* 0xfffffff000c07947 */ /* 0x000fea000383ffff */
.L_x_58:
[----:B------:R-:W1:Y:S02]  /*26d0*/  SYNCS.PHASECHK.TRANS64.TRYWAIT P1, [UR8+0x3010], RZ ;  /* 0x003010ffff0075a7 */ /* 0x000e640008021108 */
[----:B-1----:R-:W-:Y:S05]  /*26e0*/  @!P1 BRA `(.L_x_58) ;  /* 0xfffffffc00f89947 */ /* 0x002fea000383ffff */
[----:B------:R-:W-:Y:S05]  /*26f0*/  BRA `(.L_x_71) ;  /* 0xfffffff400107947 */ /* 0x000fea000383ffff */
.L_x_59:
[----:B------:R-:W2:Y:S02]  /*2700*/  SYNCS.PHASECHK.TRANS64.TRYWAIT P0, [UR9+0x3000], R2 ;  /* 0x00300002ff0075a7 */ /* 0x000ea40008001109 */
[----:B--2---:R-:W-:Y:S05]  /*2710*/  @!P0 BRA `(.L_x_59) ;  /* 0xfffffffc00f88947 */ /* 0x004fea000383ffff */
[----:B------:R-:W-:Y:S05]  /*2720*/  BRA `(.L_x_72) ;  /* 0xfffffff400907947 */ /* 0x000fea000383ffff */
.L_x_61:
[----:B------:R-:W2:Y:S02]  /*2730*/  SYNCS.PHASECHK.TRANS64.TRYWAIT P0, [UR9+0x3010], R2 ;  /* 0x00301002ff0075a7 */ /* 0x000ea40008001109 */
[----:B--2---:R-:W-:Y:S05]  /*2740*/  @!P0 BRA `(.L_x_61) ;  /* 0xfffffffc00f88947 */ /* 0x004fea000383ffff */
[----:B------:R-:W-:Y:S05]  /*2750*/  BRA `(.L_x_73) ;  /* 0xfffffff400dc7947 */ /* 0x000fea000383ffff */
        .weak           $__internal_0_$__cuda_sm10x_tcgen05_guardrail_trap_col_being_dealloced_not_returned_by_alloc
        .type           $__internal_0_$__cuda_sm10x_tcgen05_guardrail_trap_col_being_dealloced_not_returned_by_alloc,@function
        .size           $__internal_0_$__cuda_sm10x_tcgen05_guardrail_trap_col_being_dealloced_not_returned_by_alloc,($__internal_1_$__cuda_sm10x_tcgen05_guardrail_trap_phase_invalid_during_alloc - $__internal_0_$__cuda_sm10x_tcgen05_guardrail_trap_col_being_dealloced_not_returned_by_alloc)
$__internal_0_$__cuda_sm10x_tcgen05_guardrail_trap_col_being_dealloced_not_returned_by_alloc:
[----:B------:R-:W-:Y:S05]  /*2760*/  BPT.TRAP 0x1 ;  /* 0x000000040000795c */ /* 0x000fea0000300000 */
[----:B------:R-:W-:-:S04]  /*2770*/  IMAD.MOV.U32 R3, RZ, RZ, 0x0 ;  /* 0x00000000ff037424 */ /* 0x000fc800078e00ff */
[----:B------:R-:W-:Y:S05]  /*2780*/  RET.REL.NODEC R2 `(gluon_tcgen05) ;  /* 0xffffffd8021c7950 */ /* 0x000fea0003c3ffff */
        .weak           $__internal_1_$__cuda_sm10x_tcgen05_guardrail_trap_phase_invalid_during_alloc
        .type           $__internal_1_$__cuda_sm10x_tcgen05_guardrail_trap_phase_invalid_during_alloc,@function
        .size           $__internal_1_$__cuda_sm10x_tcgen05_guardrail_trap_phase_invalid_during_alloc,($__internal_2_$__cuda_sm10x_tcgen05_guardrail_trap_unallocated_columns_being_dealloced - $__internal_1_$__cuda_sm10x_tcgen05_guardrail_trap_phase_invalid_during_alloc)
$__internal_1_$__cuda_sm10x_tcgen05_guardrail_trap_phase_invalid_during_alloc:
[----:B------:R-:W-:Y:S05]  /*2790*/  BPT.TRAP 0x1 ;  /* 0x000000040000795c */ /* 0x000fea0000300000 */
[----:B------:R-:W-:-:S04]  /*27a0*/  IMAD.MOV.U32 R3, RZ, RZ, 0x0 ;  /* 0x00000000ff037424 */ /* 0x000fc800078e00ff */
[----:B------:R-:W-:Y:S05]  /*27b0*/  RET.REL.NODEC R2 `(gluon_tcgen05) ;  /* 0xffffffd802107950 */ /* 0x000fea0003c3ffff */
        .weak           $__internal_2_$__cuda_sm10x_tcgen05_guardrail_trap_unallocated_columns_being_dealloced
        .type           $__internal_2_$__cuda_sm10x_tcgen05_guardrail_trap_unallocated_columns_being_dealloced,@function
        .size           $__internal_2_$__cuda_sm10x_tcgen05_guardrail_trap_unallocated_columns_being_dealloced,(.L_x_77 - $__internal_2_$__cuda_sm10x_tcgen05_guardrail_trap_unallocated_columns_being_dealloced)
$__internal_2_$__cuda_sm10x_tcgen05_guardrail_trap_unallocated_columns_being_dealloced:
[----:B------:R-:W-:Y:S05]  /*27c0*/  BPT.TRAP 0x1 ;  /* 0x000000040000795c */ /* 0x000fea0000300000 */
[----:B------:R-:W-:-:S04]  /*27d0*/  IMAD.MOV.U32 R3, RZ, RZ, 0x0 ;  /* 0x00000000ff037424 */ /* 0x000fc800078e00ff */
[----:B------:R-:W-:Y:S05]  /*27e0*/  RET.REL.NODEC R2 `(gluon_tcgen05) ;  /* 0xffffffd802047950 */ /* 0x000fea0003c3ffff */
.L_x_74:
[----:B------:R-:W-:-:S00]  /*27f0*/  BRA `(.L_x_74) ;  /* 0xfffffffc00fc7947 */ /* 0x000fc0000383ffff */
[----:B------:R-:W-:-:S00]  /*2800*/  NOP ;  /* 0x0000000000007918 */ /* 0x000fc00000000000 */
[----:B------:R-:W-:-:S00]  /*2810*/  NOP ;  /* 0x0000000000007918 */ /* 0x000fc00000000000 */
[----:B------:R-:W-:-:S00]  /*2820*/  NOP ;  /* 0x0000000000007918 */ /* 0x000fc00000000000 */
[----:B------:R-:W-:-:S00]  /*2830*/  NOP ;  /* 0x0000000000007918 */ /* 0x000fc00000000000 */
[----:B------:R-:W-:-:S00]  /*2840*/  NOP ;  /* 0x0000000000007918 */ /* 0x000fc00000000000 */
[----:B------:R-:W-:-:S00]  /*2850*/  NOP ;  /* 0x0000000000007918 */ /* 0x000fc00000000000 */
[----:B------:R-:W-:-:S00]  /*2860*/  NOP ;  /* 0x0000000000007918 */ /* 0x000fc00000000000 */
[----:B------:R-:W-:-:S00]  /*2870*/  NOP ;  /* 0x0000000000007918 */ /* 0x000fc00000000000 */
.L_x_77:


//--------------------- .nv.shared.gluon_tcgen05  --------------------------
	.section	.nv.shared.gluon_tcgen05,"aw",@nobits
	.sectionflags	@""
	.align	16
	.zero		1024


//--------------------- .nv.shared.reserved.0     --------------------------
	.section	.nv.shared.reserved.0,"aw",@nobits
	.align	8
	.weak		__nv_reservedSMEM_offset_0_alias
	.size		__nv_reservedSMEM_offset_0_alias, 0, 64
	.other		__nv_reservedSMEM_offset_0_alias,@"STO_CUDA_RESERVED_SHARED STV_DEFAULT"
__nv_reservedSMEM_offset_0_alias:
	.zero		0
.nv.shared.reserved.0:
	.zero		64
	.weak		__nv_reservedSMEM_allocation_phase
	.type		__nv_reservedSMEM_allocation_phase,@object
	.size		__nv_reservedSMEM_allocation_phase,(.L_0 - __nv_reservedSMEM_allocation_phase)
__nv_reservedSMEM_allocation_phase:
	.zero		1
.L_0:
	.zero		7
	.weak		__nv_reservedSMEM_devtool_atexit_pc
	.type		__nv_reservedSMEM_devtool_atexit_pc,@object
	.size		__nv_reservedSMEM_devtool_atexit_pc,(__nv_reservedSMEM_allocation_mask - __nv_reservedSMEM_devtool_atexit_pc)
__nv_reservedSMEM_devtool_atexit_pc:
	.zero		8
	.weak		__nv_reservedSMEM_allocation_mask
	.type		__nv_reservedSMEM_allocation_mask,@object
	.size		__nv_reservedSMEM_allocation_mask,(.L_2 - __nv_reservedSMEM_allocation_mask)
__nv_reservedSMEM_allocation_mask:
	.zero		4
.L_2:


//--------------------- .nv.constant0.gluon_tcgen05 --------------------------
	.section	.nv.constant0.gluon_tcgen05,"a",@progbits
	.sectionflags	@""
	.align	4
.nv.constant0.gluon_tcgen05:
	.zero		976


//--------------------- SYMBOLS --------------------------

	.type		.nv.reservedSmem.offset0,@object
	.size		.nv.reservedSmem.offset0,0x4
	.type		.nv.reservedSmem.cap,@object
	.size		.nv.reservedSmem.cap,0x4
